//
// Generated by NVIDIA NVVM Compiler
//
// Compiler Build ID: CL-36424714
// Cuda compilation tools, release 13.0, V13.0.88
// Based on NVVM 20.0.0
//

.version 9.0
.target sm_100
.address_size 64

	// .globl	_Z27combined_step1_step2_kernelPKfPfiiii
.extern .func  (.param .b32 func_retval0) vprintf
(
	.param .b64 vprintf_param_0,
	.param .b64 vprintf_param_1
)
;
.global .align 1 .b8 $str[35] = {84, 104, 114, 101, 97, 100, 32, 40, 37, 100, 44, 32, 37, 100, 44, 32, 37, 100, 41, 58, 32, 109, 105, 110, 95, 118, 97, 108, 117, 101, 61, 37, 102, 10};
.extern .shared .align 16 .b8 shared[];
.global .align 1 .b8 $str$1[42] = {84, 104, 114, 101, 97, 100, 32, 40, 37, 100, 44, 32, 37, 100, 44, 32, 37, 100, 41, 58, 32, 105, 110, 112, 117, 116, 61, 37, 102, 44, 32, 114, 101, 115, 117, 108, 116, 61, 37, 102, 10};

.visible .entry _Z27combined_step1_step2_kernelPKfPfiiii(
	.param .u64 .ptr .align 1 _Z27combined_step1_step2_kernelPKfPfiiii_param_0,
	.param .u64 .ptr .align 1 _Z27combined_step1_step2_kernelPKfPfiiii_param_1,
	.param .u32 _Z27combined_step1_step2_kernelPKfPfiiii_param_2,
	.param .u32 _Z27combined_step1_step2_kernelPKfPfiiii_param_3,
	.param .u32 _Z27combined_step1_step2_kernelPKfPfiiii_param_4,
	.param .u32 _Z27combined_step1_step2_kernelPKfPfiiii_param_5
)
{
	.local .align 16 .b8 	__local_depot0[32];
	.reg .b64 	%SP;
	.reg .b64 	%SPL;
	.reg .pred 	%p<52>;
	.reg .b32 	%r<122>;
	.reg .b32 	%f<162>;
	.reg .b64 	%rd<26>;
	.reg .b64 	%fd<8>;

	mov.u64 	%SPL, __local_depot0;
	cvta.local.u64 	%SP, %SPL;
	ld.param.u64 	%rd9, [_Z27combined_step1_step2_kernelPKfPfiiii_param_0];
	ld.param.u64 	%rd8, [_Z27combined_step1_step2_kernelPKfPfiiii_param_1];
	ld.param.u32 	%r44, [_Z27combined_step1_step2_kernelPKfPfiiii_param_2];
	ld.param.u32 	%r41, [_Z27combined_step1_step2_kernelPKfPfiiii_param_3];
	ld.param.u32 	%r42, [_Z27combined_step1_step2_kernelPKfPfiiii_param_4];
	ld.param.u32 	%r43, [_Z27combined_step1_step2_kernelPKfPfiiii_param_5];
	cvta.to.global.u64 	%rd1, %rd9;
	add.u64 	%rd10, %SP, 0;
	add.u64 	%rd2, %SPL, 0;
	mov.u32 	%r1, %ctaid.x;
	mov.u32 	%r2, %ctaid.y;
	mov.u32 	%r3, %tid.x;
	setp.ge.s32 	%p1, %r1, %r44;
	setp.ge.s32 	%p2, %r2, %r41;
	or.pred  	%p3, %p1, %p2;
	setp.ge.s32 	%p4, %r3, %r42;
	or.pred  	%p5, %p3, %p4;
	@%p5 bra 	$L__BB0_80;
	mad.lo.s32 	%r45, %r41, %r1, %r2;
	mul.lo.s32 	%r4, %r45, %r42;
	add.s32 	%r5, %r4, %r3;
	mul.wide.u32 	%rd11, %r5, 4;
	add.s64 	%rd12, %rd1, %rd11;
	ld.global.nc.f32 	%f1, [%rd12];
	setp.lt.s32 	%p6, %r43, 1;
	mov.f32 	%f143, %f1;
	@%p6 bra 	$L__BB0_73;
	and.b32  	%r6, %r43, 15;
	setp.lt.u32 	%p7, %r43, 16;
	mov.b32 	%r113, 1;
	mov.f32 	%f143, %f1;
	@%p7 bra 	$L__BB0_38;
	and.b32  	%r48, %r43, 2147483632;
	neg.s32 	%r121, %r48;
	add.s64 	%rd3, %rd1, 32;
	add.s32 	%r119, %r5, 1;
	mov.b32 	%r118, 8;
	mov.u32 	%r120, %r3;
	mov.f32 	%f143, %f1;
$L__BB0_4:
	.pragma "nounroll";
	mul.wide.s32 	%rd13, %r119, 4;
	add.s64 	%rd7, %rd3, %rd13;
	add.s32 	%r49, %r120, 1;
	setp.ge.s32 	%p8, %r49, %r42;
	@%p8 bra 	$L__BB0_6;
	ld.global.nc.f32 	%f75, [%rd7+-32];
	min.f32 	%f143, %f143, %f75;
$L__BB0_6:
	add.s32 	%r50, %r120, 2;
	setp.ge.s32 	%p9, %r50, %r42;
	@%p9 bra 	$L__BB0_8;
	ld.global.nc.f32 	%f76, [%rd7+-28];
	min.f32 	%f143, %f143, %f76;
$L__BB0_8:
	add.s32 	%r51, %r120, 3;
	setp.ge.s32 	%p10, %r51, %r42;
	@%p10 bra 	$L__BB0_10;
	ld.global.nc.f32 	%f77, [%rd7+-24];
	min.f32 	%f143, %f143, %f77;
$L__BB0_10:
	add.s32 	%r52, %r120, 4;
	setp.ge.s32 	%p11, %r52, %r42;
	@%p11 bra 	$L__BB0_12;
	ld.global.nc.f32 	%f78, [%rd7+-20];
	min.f32 	%f143, %f143, %f78;
$L__BB0_12:
	add.s32 	%r53, %r120, 5;
	setp.ge.s32 	%p12, %r53, %r42;
	@%p12 bra 	$L__BB0_14;
	ld.global.nc.f32 	%f79, [%rd7+-16];
	min.f32 	%f143, %f143, %f79;
$L__BB0_14:
	add.s32 	%r54, %r120, 6;
	setp.ge.s32 	%p13, %r54, %r42;
	@%p13 bra 	$L__BB0_16;
	ld.global.nc.f32 	%f80, [%rd7+-12];
	min.f32 	%f143, %f143, %f80;
$L__BB0_16:
	add.s32 	%r55, %r120, 7;
	setp.ge.s32 	%p14, %r55, %r42;
	@%p14 bra 	$L__BB0_18;
	ld.global.nc.f32 	%f81, [%rd7+-8];
	min.f32 	%f143, %f143, %f81;
$L__BB0_18:
	add.s32 	%r56, %r120, 8;
	setp.ge.s32 	%p15, %r56, %r42;
	@%p15 bra 	$L__BB0_20;
	ld.global.nc.f32 	%f82, [%rd7+-4];
	min.f32 	%f143, %f143, %f82;
$L__BB0_20:
	add.s32 	%r57, %r120, 9;
	setp.ge.s32 	%p16, %r57, %r42;
	@%p16 bra 	$L__BB0_22;
	ld.global.nc.f32 	%f83, [%rd7];
	min.f32 	%f143, %f143, %f83;
$L__BB0_22:
	add.s32 	%r58, %r120, 10;
	setp.ge.s32 	%p17, %r58, %r42;
	@%p17 bra 	$L__BB0_24;
	ld.global.nc.f32 	%f84, [%rd7+4];
	min.f32 	%f143, %f143, %f84;
$L__BB0_24:
	add.s32 	%r59, %r120, 11;
	setp.ge.s32 	%p18, %r59, %r42;
	@%p18 bra 	$L__BB0_26;
	ld.global.nc.f32 	%f85, [%rd7+8];
	min.f32 	%f143, %f143, %f85;
$L__BB0_26:
	add.s32 	%r60, %r120, 12;
	setp.ge.s32 	%p19, %r60, %r42;
	@%p19 bra 	$L__BB0_28;
	ld.global.nc.f32 	%f86, [%rd7+12];
	min.f32 	%f143, %f143, %f86;
$L__BB0_28:
	add.s32 	%r61, %r120, 13;
	setp.ge.s32 	%p20, %r61, %r42;
	@%p20 bra 	$L__BB0_30;
	ld.global.nc.f32 	%f87, [%rd7+16];
	min.f32 	%f143, %f143, %f87;
$L__BB0_30:
	add.s32 	%r62, %r120, 14;
	setp.ge.s32 	%p21, %r62, %r42;
	@%p21 bra 	$L__BB0_32;
	ld.global.nc.f32 	%f88, [%rd7+20];
	min.f32 	%f143, %f143, %f88;
$L__BB0_32:
	add.s32 	%r63, %r120, 15;
	setp.ge.s32 	%p22, %r63, %r42;
	@%p22 bra 	$L__BB0_34;
	ld.global.nc.f32 	%f89, [%rd7+24];
	min.f32 	%f143, %f143, %f89;
$L__BB0_34:
	add.s32 	%r120, %r120, 16;
	setp.ge.s32 	%p23, %r120, %r42;
	@%p23 bra 	$L__BB0_36;
	ld.global.nc.f32 	%f90, [%rd7+28];
	min.f32 	%f143, %f143, %f90;
$L__BB0_36:
	add.s32 	%r121, %r121, 16;
	add.s32 	%r119, %r119, 16;
	add.s32 	%r118, %r118, 16;
	setp.eq.s32 	%p24, %r121, 0;
	@%p24 bra 	$L__BB0_37;
	bra.uni 	$L__BB0_4;
$L__BB0_37:
	add.s32 	%r113, %r118, -7;
$L__BB0_38:
	setp.eq.s32 	%p25, %r6, 0;
	@%p25 bra 	$L__BB0_73;
	and.b32  	%r11, %r43, 7;
	setp.lt.u32 	%p26, %r6, 8;
	@%p26 bra 	$L__BB0_57;
	add.s32 	%r12, %r113, %r3;
	setp.ge.s32 	%p27, %r12, %r42;
	add.s32 	%r64, %r5, %r113;
	mul.wide.s32 	%rd14, %r64, 4;
	add.s64 	%rd4, %rd1, %rd14;
	@%p27 bra 	$L__BB0_42;
	ld.global.nc.f32 	%f92, [%rd4];
	min.f32 	%f143, %f143, %f92;
$L__BB0_42:
	add.s32 	%r65, %r12, 1;
	setp.ge.s32 	%p28, %r65, %r42;
	@%p28 bra 	$L__BB0_44;
	ld.global.nc.f32 	%f93, [%rd4+4];
	min.f32 	%f143, %f143, %f93;
$L__BB0_44:
	add.s32 	%r66, %r12, 2;
	setp.ge.s32 	%p29, %r66, %r42;
	@%p29 bra 	$L__BB0_46;
	ld.global.nc.f32 	%f94, [%rd4+8];
	min.f32 	%f143, %f143, %f94;
$L__BB0_46:
	add.s32 	%r67, %r12, 3;
	setp.ge.s32 	%p30, %r67, %r42;
	@%p30 bra 	$L__BB0_48;
	ld.global.nc.f32 	%f95, [%rd4+12];
	min.f32 	%f143, %f143, %f95;
$L__BB0_48:
	add.s32 	%r68, %r12, 4;
	setp.ge.s32 	%p31, %r68, %r42;
	@%p31 bra 	$L__BB0_50;
	ld.global.nc.f32 	%f96, [%rd4+16];
	min.f32 	%f143, %f143, %f96;
$L__BB0_50:
	add.s32 	%r69, %r12, 5;
	setp.ge.s32 	%p32, %r69, %r42;
	@%p32 bra 	$L__BB0_52;
	ld.global.nc.f32 	%f97, [%rd4+20];
	min.f32 	%f143, %f143, %f97;
$L__BB0_52:
	add.s32 	%r70, %r12, 6;
	setp.ge.s32 	%p33, %r70, %r42;
	@%p33 bra 	$L__BB0_54;
	ld.global.nc.f32 	%f98, [%rd4+24];
	min.f32 	%f143, %f143, %f98;
$L__BB0_54:
	add.s32 	%r71, %r12, 7;
	setp.ge.s32 	%p34, %r71, %r42;
	@%p34 bra 	$L__BB0_56;
	ld.global.nc.f32 	%f99, [%rd4+28];
	min.f32 	%f143, %f143, %f99;
$L__BB0_56:
	add.s32 	%r113, %r113, 8;
$L__BB0_57:
	setp.eq.s32 	%p35, %r11, 0;
	@%p35 bra 	$L__BB0_73;
	and.b32  	%r15, %r43, 3;
	setp.lt.u32 	%p36, %r11, 4;
	@%p36 bra 	$L__BB0_68;
	add.s32 	%r16, %r113, %r3;
	setp.ge.s32 	%p37, %r16, %r42;
	add.s32 	%r72, %r5, %r113;
	mul.wide.s32 	%rd15, %r72, 4;
	add.s64 	%rd5, %rd1, %rd15;
	@%p37 bra 	$L__BB0_61;
	ld.global.nc.f32 	%f101, [%rd5];
	min.f32 	%f143, %f143, %f101;
$L__BB0_61:
	add.s32 	%r73, %r16, 1;
	setp.ge.s32 	%p38, %r73, %r42;
	@%p38 bra 	$L__BB0_63;
	ld.global.nc.f32 	%f102, [%rd5+4];
	min.f32 	%f143, %f143, %f102;
$L__BB0_63:
	add.s32 	%r74, %r16, 2;
	setp.ge.s32 	%p39, %r74, %r42;
	@%p39 bra 	$L__BB0_65;
	ld.global.nc.f32 	%f103, [%rd5+8];
	min.f32 	%f143, %f143, %f103;
$L__BB0_65:
	add.s32 	%r75, %r16, 3;
	setp.ge.s32 	%p40, %r75, %r42;
	@%p40 bra 	$L__BB0_67;
	ld.global.nc.f32 	%f104, [%rd5+12];
	min.f32 	%f143, %f143, %f104;
$L__BB0_67:
	add.s32 	%r113, %r113, 4;
$L__BB0_68:
	setp.eq.s32 	%p41, %r15, 0;
	@%p41 bra 	$L__BB0_73;
	add.s32 	%r116, %r3, %r113;
	add.s32 	%r117, %r116, %r4;
	neg.s32 	%r115, %r15;
$L__BB0_70:
	.pragma "nounroll";
	mul.wide.s32 	%rd16, %r117, 4;
	add.s64 	%rd6, %rd1, %rd16;
	setp.ge.s32 	%p42, %r116, %r42;
	@%p42 bra 	$L__BB0_72;
	ld.global.nc.f32 	%f105, [%rd6];
	min.f32 	%f143, %f143, %f105;
$L__BB0_72:
	add.s32 	%r117, %r117, 1;
	add.s32 	%r116, %r116, 1;
	add.s32 	%r115, %r115, 1;
	setp.eq.s32 	%p43, %r115, 0;
	@%p43 bra 	$L__BB0_73;
	bra.uni 	$L__BB0_70;
$L__BB0_73:
	mov.b32 	%r76, %f143;
	shfl.sync.down.b32	%r77|%p44, %r76, 16, 31, -1;
	mov.b32 	%f106, %r77;
	min.f32 	%f107, %f143, %f106;
	cvt.f64.f32 	%fd1, %f107;
	st.local.v2.u32 	[%rd2], {%r1, %r2};
	st.local.u32 	[%rd2+8], %r3;
	st.local.f64 	[%rd2+16], %fd1;
	mov.u64 	%rd17, $str;
	cvta.global.u64 	%rd18, %rd17;
	{ // callseq 0, 0
	.param .b64 param0;
	st.param.b64 	[param0], %rd18;
	.param .b64 param1;
	st.param.b64 	[param1], %rd10;
	.param .b32 retval0;
	call.uni (retval0), 
	vprintf, 
	(
	param0, 
	param1
	);
	ld.param.b32 	%r78, [retval0];
	} // callseq 0
	mov.b32 	%r80, %f107;
	shfl.sync.down.b32	%r81|%p45, %r80, 8, 31, -1;
	mov.b32 	%f108, %r81;
	min.f32 	%f109, %f107, %f108;
	cvt.f64.f32 	%fd2, %f109;
	st.local.v2.u32 	[%rd2], {%r1, %r2};
	st.local.u32 	[%rd2+8], %r3;
	st.local.f64 	[%rd2+16], %fd2;
	{ // callseq 1, 0
	.param .b64 param0;
	st.param.b64 	[param0], %rd18;
	.param .b64 param1;
	st.param.b64 	[param1], %rd10;
	.param .b32 retval0;
	call.uni (retval0), 
	vprintf, 
	(
	param0, 
	param1
	);
	ld.param.b32 	%r82, [retval0];
	} // callseq 1
	mov.b32 	%r84, %f109;
	shfl.sync.down.b32	%r85|%p46, %r84, 4, 31, -1;
	mov.b32 	%f110, %r85;
	min.f32 	%f111, %f109, %f110;
	cvt.f64.f32 	%fd3, %f111;
	st.local.v2.u32 	[%rd2], {%r1, %r2};
	st.local.u32 	[%rd2+8], %r3;
	st.local.f64 	[%rd2+16], %fd3;
	{ // callseq 2, 0
	.param .b64 param0;
	st.param.b64 	[param0], %rd18;
	.param .b64 param1;
	st.param.b64 	[param1], %rd10;
	.param .b32 retval0;
	call.uni (retval0), 
	vprintf, 
	(
	param0, 
	param1
	);
	ld.param.b32 	%r86, [retval0];
	} // callseq 2
	mov.b32 	%r88, %f111;
	shfl.sync.down.b32	%r89|%p47, %r88, 2, 31, -1;
	mov.b32 	%f112, %r89;
	min.f32 	%f113, %f111, %f112;
	cvt.f64.f32 	%fd4, %f113;
	st.local.v2.u32 	[%rd2], {%r1, %r2};
	st.local.u32 	[%rd2+8], %r3;
	st.local.f64 	[%rd2+16], %fd4;
	{ // callseq 3, 0
	.param .b64 param0;
	st.param.b64 	[param0], %rd18;
	.param .b64 param1;
	st.param.b64 	[param1], %rd10;
	.param .b32 retval0;
	call.uni (retval0), 
	vprintf, 
	(
	param0, 
	param1
	);
	ld.param.b32 	%r90, [retval0];
	} // callseq 3
	mov.b32 	%r92, %f113;
	shfl.sync.down.b32	%r93|%p48, %r92, 1, 31, -1;
	mov.b32 	%f114, %r93;
	min.f32 	%f69, %f113, %f114;
	cvt.f64.f32 	%fd5, %f69;
	st.local.v2.u32 	[%rd2], {%r1, %r2};
	st.local.u32 	[%rd2+8], %r3;
	st.local.f64 	[%rd2+16], %fd5;
	{ // callseq 4, 0
	.param .b64 param0;
	st.param.b64 	[param0], %rd18;
	.param .b64 param1;
	st.param.b64 	[param1], %rd10;
	.param .b32 retval0;
	call.uni (retval0), 
	vprintf, 
	(
	param0, 
	param1
	);
	ld.param.b32 	%r94, [retval0];
	} // callseq 4
	and.b32  	%r96, %r3, 31;
	setp.ne.s32 	%p49, %r96, 0;
	shr.u32 	%r97, %r3, 3;
	and.b32  	%r98, %r97, 124;
	mov.u32 	%r99, shared;
	add.s32 	%r40, %r99, %r98;
	@%p49 bra 	$L__BB0_75;
	st.shared.f32 	[%r40], %f69;
$L__BB0_75:
	bar.sync 	0;
	setp.eq.s32 	%p50, %r2, 0;
	mov.f32 	%f160, 0f00000000;
	@%p50 bra 	$L__BB0_77;
	add.s32 	%r100, %r2, -1;
	mov.u32 	%r101, %ntid.y;
	mul.lo.s32 	%r102, %r100, %r101;
	shl.b32 	%r103, %r102, 2;
	add.s32 	%r104, %r40, %r103;
	ld.shared.f32 	%f160, [%r104];
$L__BB0_77:
	add.s32 	%r105, %r41, -1;
	setp.ge.s32 	%p51, %r2, %r105;
	mov.f32 	%f161, 0f00000000;
	@%p51 bra 	$L__BB0_79;
	mov.u32 	%r106, %ntid.y;
	mad.lo.s32 	%r107, %r106, %r2, %r106;
	shl.b32 	%r108, %r107, 2;
	add.s32 	%r109, %r40, %r108;
	ld.shared.f32 	%f161, [%r109];
$L__BB0_79:
	cvt.f64.f32 	%fd6, %f1;
	cvta.to.global.u64 	%rd20, %rd8;
	add.s64 	%rd22, %rd20, %rd11;
	ld.global.f32 	%f117, [%rd22];
	cvt.f64.f32 	%fd7, %f117;
	st.local.v2.u32 	[%rd2], {%r1, %r2};
	st.local.u32 	[%rd2+8], %r3;
	st.local.v2.f64 	[%rd2+16], {%fd6, %fd7};
	mov.u64 	%rd23, $str$1;
	cvta.global.u64 	%rd24, %rd23;
	{ // callseq 5, 0
	.param .b64 param0;
	st.param.b64 	[param0], %rd24;
	.param .b64 param1;
	st.param.b64 	[param1], %rd10;
	.param .b32 retval0;
	call.uni (retval0), 
	vprintf, 
	(
	param0, 
	param1
	);
	ld.param.b32 	%r110, [retval0];
	} // callseq 5
	ld.shared.f32 	%f118, [%r40];
	add.f32 	%f119, %f1, %f118;
	add.f32 	%f120, %f160, %f119;
	add.f32 	%f121, %f161, %f120;
	st.global.f32 	[%rd22], %f121;
$L__BB0_80:
	ret;

}
	// .globl	_Z12step3_kernelPKfPfiii
.visible .entry _Z12step3_kernelPKfPfiii(
	.param .u64 .ptr .align 1 _Z12step3_kernelPKfPfiii_param_0,
	.param .u64 .ptr .align 1 _Z12step3_kernelPKfPfiii_param_1,
	.param .u32 _Z12step3_kernelPKfPfiii_param_2,
	.param .u32 _Z12step3_kernelPKfPfiii_param_3,
	.param .u32 _Z12step3_kernelPKfPfiii_param_4
)
{
	.reg .pred 	%p<8>;
	.reg .b32 	%r<21>;
	.reg .b32 	%f<12>;
	.reg .b64 	%rd<12>;

	ld.param.u64 	%rd3, [_Z12step3_kernelPKfPfiii_param_0];
	ld.param.u64 	%rd2, [_Z12step3_kernelPKfPfiii_param_1];
	ld.param.u32 	%r5, [_Z12step3_kernelPKfPfiii_param_2];
	ld.param.u32 	%r8, [_Z12step3_kernelPKfPfiii_param_3];
	ld.param.u32 	%r7, [_Z12step3_kernelPKfPfiii_param_4];
	cvta.to.global.u64 	%rd1, %rd3;
	mov.u32 	%r9, %ctaid.x;
	mov.u32 	%r10, %ntid.x;
	mov.u32 	%r11, %tid.x;
	mad.lo.s32 	%r1, %r9, %r10, %r11;
	mov.u32 	%r12, %ctaid.y;
	mov.u32 	%r13, %ntid.y;
	mov.u32 	%r14, %tid.y;
	mad.lo.s32 	%r15, %r12, %r13, %r14;
	mov.u32 	%r3, %tid.z;
	setp.ge.s32 	%p1, %r1, %r5;
	setp.ge.s32 	%p2, %r15, %r8;
	or.pred  	%p3, %p1, %p2;
	setp.ge.s32 	%p4, %r3, %r7;
	or.pred  	%p5, %p3, %p4;
	@%p5 bra 	$L__BB1_6;
	mad.lo.s32 	%r16, %r8, %r1, %r15;
	mad.lo.s32 	%r4, %r16, %r7, %r3;
	setp.lt.s32 	%p6, %r1, 1;
	mov.f32 	%f10, 0f00000000;
	@%p6 bra 	$L__BB1_3;
	mul.lo.s32 	%r17, %r7, %r8;
	sub.s32 	%r18, %r4, %r17;
	mul.wide.s32 	%rd4, %r18, 4;
	add.s64 	%rd5, %rd1, %rd4;
	ld.global.nc.f32 	%f10, [%rd5];
$L__BB1_3:
	add.s32 	%r19, %r5, -1;
	setp.ge.s32 	%p7, %r1, %r19;
	mov.f32 	%f11, 0f00000000;
	@%p7 bra 	$L__BB1_5;
	mad.lo.s32 	%r20, %r7, %r8, %r4;
	mul.wide.s32 	%rd6, %r20, 4;
	add.s64 	%rd7, %rd1, %rd6;
	ld.global.nc.f32 	%f11, [%rd7];
$L__BB1_5:
	mul.wide.s32 	%rd8, %r4, 4;
	add.s64 	%rd9, %rd1, %rd8;
	ld.global.nc.f32 	%f7, [%rd9];
	add.f32 	%f8, %f10, %f7;
	add.f32 	%f9, %f11, %f8;
	cvta.to.global.u64 	%rd10, %rd2;
	add.s64 	%rd11, %rd10, %rd8;
	st.global.f32 	[%rd11], %f9;
$L__BB1_6:
	ret;

}


// ===== COMPILED SASS (sm_100) =====

	.target	sm_100

	.elftype	@"ET_EXEC"


//--------------------- .note.nv.tkinfo           --------------------------
	.section	.note.nv.tkinfo,"",@"SHT_NOTE"
	.sectionflags	@"SHF_NOTE_NV_TKINFO"
	.tkinfo
        /*0018*/ 	.word	0x00000002
        /*0030*/ 	.string	""
        /*0030*/ 	.string	"ptxas"
        /*0030*/ 	.string	"Cuda compilation tools, release 13.0, V13.0.88"
        /*0030*/ 	.string	"Build cuda_13.0.r13.0/compiler.36424714_0"
        /*0030*/ 	.string	"-arch sm_100 -m 64 "



//--------------------- .note.nv.cuinfo           --------------------------
	.section	.note.nv.cuinfo,"",@"SHT_NOTE"
	.sectionflags	@"SHF_NOTE_NV_CUINFO"
        /*0018*/ 	.short	0x0002
        /*001a*/ 	.short	0x0064
        /*001c*/ 	.short	0x0082
	.zero		2


//--------------------- .nv.info                  --------------------------
	.section	.nv.info,"",@"SHT_CUDA_INFO"
	.align	4


	//----- nvinfo : EIATTR_REGCOUNT
	.align		4
        /*0000*/ 	.byte	0x04, 0x2f
        /*0002*/ 	.short	(.L_3 - .L_2)
	.align		4
.L_2:
        /*0004*/ 	.word	index@(_Z27combined_step1_step2_kernelPKfPfiiii)
        /*0008*/ 	.word	0x0000001e


	//----- nvinfo : EIATTR_FRAME_SIZE
	.align		4
.L_3:
        /*000c*/ 	.byte	0x04, 0x11
        /*000e*/ 	.short	(.L_5 - .L_4)
	.align		4
.L_4:
        /*0010*/ 	.word	index@(_Z27combined_step1_step2_kernelPKfPfiiii)
        /*0014*/ 	.word	0x00000020


	//----- nvinfo : EIATTR_REGCOUNT
	.align		4
.L_5:
        /*0018*/ 	.byte	0x04, 0x2f
        /*001a*/ 	.short	(.L_7 - .L_6)
	.align		4
.L_6:
        /*001c*/ 	.word	index@(_Z12step3_kernelPKfPfiii)
        /*0020*/ 	.word	0x00000010


	//----- nvinfo : EIATTR_FRAME_SIZE
	.align		4
.L_7:
        /*0024*/ 	.byte	0x04, 0x11
        /*0026*/ 	.short	(.L_9 - .L_8)
	.align		4
.L_8:
        /*0028*/ 	.word	index@(_Z12step3_kernelPKfPfiii)
        /*002c*/ 	.word	0x00000000


	//----- nvinfo : EIATTR_MIN_STACK_SIZE
	.align		4
.L_9:
        /*0030*/ 	.byte	0x04, 0x12
        /*0032*/ 	.short	(.L_11 - .L_10)
	.align		4
.L_10:
        /*0034*/ 	.word	index@(_Z12step3_kernelPKfPfiii)
        /*0038*/ 	.word	0x00000000


	//----- nvinfo : EIATTR_MIN_STACK_SIZE
	.align		4
.L_11:
        /*003c*/ 	.byte	0x04, 0x12
        /*003e*/ 	.short	(.L_13 - .L_12)
	.align		4
.L_12:
        /*0040*/ 	.word	index@(_Z27combined_step1_step2_kernelPKfPfiiii)
        /*0044*/ 	.word	0x00000020
.L_13:


//--------------------- .nv.compat                --------------------------
	.section	.nv.compat,"",@"SHT_CUDA_COMPAT_INFO"
	.align	4
        /*0000*/ 	.byte	0x02, 0x09, 0x00, 0x00, 0x02, 0x02, 0x01, 0x00, 0x02, 0x05, 0x05, 0x00, 0x03, 0x07, 0x01, 0x01
        /*0010*/ 	.byte	0x02, 0x03, 0x00, 0x00, 0x02, 0x06, 0x01, 0x00, 0x04, 0x0b, 0x08, 0x00, 0x09, 0x00, 0x00, 0x00
        /*0020*/ 	.byte	0x00, 0x00, 0x00, 0x00


//--------------------- .nv.info._Z12step3_kernelPKfPfiii --------------------------
	.section	.nv.info._Z12step3_kernelPKfPfiii,"",@"SHT_CUDA_INFO"
	.sectionflags	@""
	.align	4


	//----- nvinfo : EIATTR_CUDA_API_VERSION
	.align		4
        /*0000*/ 	.byte	0x04, 0x37
        /*0002*/ 	.short	(.L_15 - .L_14)
.L_14:
        /*0004*/ 	.word	0x00000082


	//----- nvinfo : EIATTR_KPARAM_INFO
	.align		4
.L_15:
        /*0008*/ 	.byte	0x04, 0x17
        /*000a*/ 	.short	(.L_17 - .L_16)
.L_16:
        /*000c*/ 	.word	0x00000000
        /*0010*/ 	.short	0x0004
        /*0012*/ 	.short	0x0018
        /*0014*/ 	.byte	0x00, 0xf0, 0x11, 0x00


	//----- nvinfo : EIATTR_KPARAM_INFO
	.align		4
.L_17:
        /*0018*/ 	.byte	0x04, 0x17
        /*001a*/ 	.short	(.L_19 - .L_18)
.L_18:
        /*001c*/ 	.word	0x00000000
        /*0020*/ 	.short	0x0003
        /*0022*/ 	.short	0x0014
        /*0024*/ 	.byte	0x00, 0xf0, 0x11, 0x00


	//----- nvinfo : EIATTR_KPARAM_INFO
	.align		4
.L_19:
        /*0028*/ 	.byte	0x04, 0x17
        /*002a*/ 	.short	(.L_21 - .L_20)
.L_20:
        /*002c*/ 	.word	0x00000000
        /*0030*/ 	.short	0x0002
        /*0032*/ 	.short	0x0010
        /*0034*/ 	.byte	0x00, 0xf0, 0x11, 0x00


	//----- nvinfo : EIATTR_KPARAM_INFO
	.align		4
.L_21:
        /*0038*/ 	.byte	0x04, 0x17
        /*003a*/ 	.short	(.L_23 - .L_22)
.L_22:
        /*003c*/ 	.word	0x00000000
        /*0040*/ 	.short	0x0001
        /*0042*/ 	.short	0x0008
        /*0044*/ 	.byte	0x00, 0xf5, 0x21, 0x00


	//----- nvinfo : EIATTR_KPARAM_INFO
	.align		4
.L_23:
        /*0048*/ 	.byte	0x04, 0x17
        /*004a*/ 	.short	(.L_25 - .L_24)
.L_24:
        /*004c*/ 	.word	0x00000000
        /*0050*/ 	.short	0x0000
        /*0052*/ 	.short	0x0000
        /*0054*/ 	.byte	0x00, 0xf5, 0x21, 0x00


	//----- nvinfo : EIATTR_SPARSE_MMA_MASK
	.align		4
.L_25:
        /*0058*/ 	.byte	0x03, 0x50
        /*005a*/ 	.short	0x0000


	//----- nvinfo : EIATTR_MAXREG_COUNT
	.align		4
        /*005c*/ 	.byte	0x03, 0x1b
        /*005e*/ 	.short	0x00ff


	//----- nvinfo : EIATTR_MERCURY_ISA_VERSION
	.align		4
        /*0060*/ 	.byte	0x03, 0x5f
        /*0062*/ 	.short	0x0101


	//----- nvinfo : EIATTR_VRC_CTA_INIT_COUNT
	.align		4
        /*0064*/ 	.byte	0x02, 0x4a
	.zero		1
	.zero		1


	//----- nvinfo : EIATTR_EXIT_INSTR_OFFSETS
	.align		4
        /*0068*/ 	.byte	0x04, 0x1c
        /*006a*/ 	.short	(.L_27 - .L_26)


	//   ....[0]....
.L_26:
        /*006c*/ 	.word	0x000000f0


	//   ....[1]....
        /*0070*/ 	.word	0x00000290


	//----- nvinfo : EIATTR_CBANK_PARAM_SIZE
	.align		4
.L_27:
        /*0074*/ 	.byte	0x03, 0x19
        /*0076*/ 	.short	0x001c


	//----- nvinfo : EIATTR_PARAM_CBANK
	.align		4
        /*0078*/ 	.byte	0x04, 0x0a
        /*007a*/ 	.short	(.L_29 - .L_28)
	.align		4
.L_28:
        /*007c*/ 	.word	index@(.nv.constant0._Z12step3_kernelPKfPfiii)
        /*0080*/ 	.short	0x0380
        /*0082*/ 	.short	0x001c


	//----- nvinfo : EIATTR_SW_WAR
	.align		4
.L_29:
        /*0084*/ 	.byte	0x04, 0x36
        /*0086*/ 	.short	(.L_31 - .L_30)
.L_30:
        /*0088*/ 	.word	0x00000008
.L_31:


//--------------------- .nv.info._Z27combined_step1_step2_kernelPKfPfiiii --------------------------
	.section	.nv.info._Z27combined_step1_step2_kernelPKfPfiiii,"",@"SHT_CUDA_INFO"
	.sectionflags	@""
	.align	4


	//----- nvinfo : EIATTR_CUDA_API_VERSION
	.align		4
        /*0000*/ 	.byte	0x04, 0x37
        /*0002*/ 	.short	(.L_33 - .L_32)
.L_32:
        /*0004*/ 	.word	0x00000082


	//----- nvinfo : EIATTR_KPARAM_INFO
	.align		4
.L_33:
        /*0008*/ 	.byte	0x04, 0x17
        /*000a*/ 	.short	(.L_35 - .L_34)
.L_34:
        /*000c*/ 	.word	0x00000000
        /*0010*/ 	.short	0x0005
        /*0012*/ 	.short	0x001c
        /*0014*/ 	.byte	0x00, 0xf0, 0x11, 0x00


	//----- nvinfo : EIATTR_KPARAM_INFO
	.align		4
.L_35:
        /*0018*/ 	.byte	0x04, 0x17
        /*001a*/ 	.short	(.L_37 - .L_36)
.L_36:
        /*001c*/ 	.word	0x00000000
        /*0020*/ 	.short	0x0004
        /*0022*/ 	.short	0x0018
        /*0024*/ 	.byte	0x00, 0xf0, 0x11, 0x00


	//----- nvinfo : EIATTR_KPARAM_INFO
	.align		4
.L_37:
        /*0028*/ 	.byte	0x04, 0x17
        /*002a*/ 	.short	(.L_39 - .L_38)
.L_38:
        /*002c*/ 	.word	0x00000000
        /*0030*/ 	.short	0x0003
        /*0032*/ 	.short	0x0014
        /*0034*/ 	.byte	0x00, 0xf0, 0x11, 0x00


	//----- nvinfo : EIATTR_KPARAM_INFO
	.align		4
.L_39:
        /*0038*/ 	.byte	0x04, 0x17
        /*003a*/ 	.short	(.L_41 - .L_40)
.L_40:
        /*003c*/ 	.word	0x00000000
        /*0040*/ 	.short	0x0002
        /*0042*/ 	.short	0x0010
        /*0044*/ 	.byte	0x00, 0xf0, 0x11, 0x00


	//----- nvinfo : EIATTR_KPARAM_INFO
	.align		4
.L_41:
        /*0048*/ 	.byte	0x04, 0x17
        /*004a*/ 	.short	(.L_43 - .L_42)
.L_42:
        /*004c*/ 	.word	0x00000000
        /*0050*/ 	.short	0x0001
        /*0052*/ 	.short	0x0008
        /*0054*/ 	.byte	0x00, 0xf5, 0x21, 0x00


	//----- nvinfo : EIATTR_KPARAM_INFO
	.align		4
.L_43:
        /*0058*/ 	.byte	0x04, 0x17
        /*005a*/ 	.short	(.L_45 - .L_44)
.L_44:
        /*005c*/ 	.word	0x00000000
        /*0060*/ 	.short	0x0000
        /*0062*/ 	.short	0x0000
        /*0064*/ 	.byte	0x00, 0xf5, 0x21, 0x00


	//----- nvinfo : EIATTR_SPARSE_MMA_MASK
	.align		4
.L_45:
        /*0068*/ 	.byte	0x03, 0x50
        /*006a*/ 	.short	0x0000


	//----- nvinfo : EIATTR_MAXREG_COUNT
	.align		4
        /*006c*/ 	.byte	0x03, 0x1b
        /*006e*/ 	.short	0x00ff


	//----- nvinfo : EIATTR_NUM_BARRIERS
	.align		4
        /*0070*/ 	.byte	0x02, 0x4c
        /*0072*/ 	.byte	0x01
	.zero		1


	//----- nvinfo : EIATTR_EXTERNS
	.align		4
        /*0074*/ 	.byte	0x04, 0x0f
        /*0076*/ 	.short	(.L_47 - .L_46)


	//   ....[0]....
	.align		4
.L_46:
        /*0078*/ 	.word	index@(vprintf)


	//----- nvinfo : EIATTR_MERCURY_ISA_VERSION
	.align		4
.L_47:
        /*007c*/ 	.byte	0x03, 0x5f
        /*007e*/ 	.short	0x0101


	//----- nvinfo : EIATTR_COOP_GROUP_MASK_REGIDS
	.align		4
        /*0080*/ 	.byte	0x04, 0x29
        /*0082*/ 	.short	(.L_49 - .L_48)


	//   ....[0]....
.L_48:
        /*0084*/ 	.word	0xffffffff


	//   ....[1]....
        /*0088*/ 	.word	0xffffffff


	//   ....[2]....
        /*008c*/ 	.word	0xffffffff


	//   ....[3]....
        /*0090*/ 	.word	0xffffffff


	//   ....[4]....
        /*0094*/ 	.word	0xffffffff


	//   ....[5]....
        /*0098*/ 	.word	0x0500000f


	//   ....[6]....
        /*009c*/ 	.word	0x0500000f


	//   ....[7]....
        /*00a0*/ 	.word	0x0500000f


	//   ....[8]....
        /*00a4*/ 	.word	0x0500000f


	//----- nvinfo : EIATTR_COOP_GROUP_INSTR_OFFSETS
	.align		4
.L_49:
        /*00a8*/ 	.byte	0x04, 0x28
        /*00aa*/ 	.short	(.L_51 - .L_50)


	//   ....[0]....
.L_50:
        /*00ac*/ 	.word	0x000014c0


	//   ....[1]....
        /*00b0*/ 	.word	0x000015d0


	//   ....[2]....
        /*00b4*/ 	.word	0x000016b0


	//   ....[3]....
        /*00b8*/ 	.word	0x00001790


	//   ....[4]....
        /*00bc*/ 	.word	0x00001870


	//   ....[5]....
        /*00c0*/ 	.word	0x00001cf0


	//   ....[6]....
        /*00c4*/ 	.word	0x00001df0


	//   ....[7]....
        /*00c8*/ 	.word	0x00001f50


	//   ....[8]....
        /*00cc*/ 	.word	0x000020b0


	//----- nvinfo : EIATTR_VRC_CTA_INIT_COUNT
	.align		4
.L_51:
        /*00d0*/ 	.byte	0x02, 0x4a
	.zero		1
	.zero		1


	//----- nvinfo : EIATTR_SYSCALL_OFFSETS
	.align		4
        /*00d4*/ 	.byte	0x04, 0x46
        /*00d6*/ 	.short	(.L_53 - .L_52)


	//   ....[0]....
.L_52:
        /*00d8*/ 	.word	0x000015a0


	//   ....[1]....
        /*00dc*/ 	.word	0x000016a0


	//   ....[2]....
        /*00e0*/ 	.word	0x00001780


	//   ....[3]....
        /*00e4*/ 	.word	0x00001860


	//   ....[4]....
        /*00e8*/ 	.word	0x00001940


	//   ....[5]....
        /*00ec*/ 	.word	0x00001be0


	//   ....[6]....
        /*00f0*/ 	.word	0x00001d80


	//   ....[7]....
        /*00f4*/ 	.word	0x00001ee0


	//   ....[8]....
        /*00f8*/ 	.word	0x00002040


	//----- nvinfo : EIATTR_EXIT_INSTR_OFFSETS
	.align		4
.L_53:
        /*00fc*/ 	.byte	0x04, 0x1c
        /*00fe*/ 	.short	(.L_55 - .L_54)


	//   ....[0]....
.L_54:
        /*0100*/ 	.word	0x000000e0


	//   ....[1]....
        /*0104*/ 	.word	0x00001c40


	//----- nvinfo : EIATTR_CRS_STACK_SIZE
	.align		4
.L_55:
        /*0108*/ 	.byte	0x04, 0x1e
        /*010a*/ 	.short	(.L_57 - .L_56)
.L_56:
        /*010c*/ 	.word	0x00000000


	//----- nvinfo : EIATTR_CBANK_PARAM_SIZE
	.align		4
.L_57:
        /*0110*/ 	.byte	0x03, 0x19
        /*0112*/ 	.short	0x0020


	//----- nvinfo : EIATTR_PARAM_CBANK
	.align		4
        /*0114*/ 	.byte	0x04, 0x0a
        /*0116*/ 	.short	(.L_59 - .L_58)
	.align		4
.L_58:
        /*0118*/ 	.word	index@(.nv.constant0._Z27combined_step1_step2_kernelPKfPfiiii)
        /*011c*/ 	.short	0x0380
        /*011e*/ 	.short	0x0020


	//----- nvinfo : EIATTR_SW_WAR
	.align		4
.L_59:
        /*0120*/ 	.byte	0x04, 0x36
        /*0122*/ 	.short	(.L_61 - .L_60)
.L_60:
        /*0124*/ 	.word	0x00000008
.L_61:


//--------------------- .nv.callgraph             --------------------------
	.section	.nv.callgraph,"",@"SHT_CUDA_CALLGRAPH"
	.align	4
	.sectionentsize	8
	.align		4
        /*0000*/ 	.word	0x00000000
	.align		4
        /*0004*/ 	.word	0xffffffff
	.align		4
        /*0008*/ 	.word	index@(_Z27combined_step1_step2_kernelPKfPfiiii)
	.align		4
        /*000c*/ 	.word	index@(vprintf)
	.align		4
        /*0010*/ 	.word	0x00000000
	.align		4
        /*0014*/ 	.word	0xfffffffe
	.align		4
        /*0018*/ 	.word	0x00000000
	.align		4
        /*001c*/ 	.word	0xfffffffd
	.align		4
        /*0020*/ 	.word	0x00000000
	.align		4
        /*0024*/ 	.word	0xfffffffc


//--------------------- .nv.constant4             --------------------------
	.section	.nv.constant4,"a",@progbits
	.align	8
	.align		8
.nv.constant4:
        /*0000*/ 	.dword	$str
	.align		8
        /*0008*/ 	.dword	$str$1
	.align		8
        /*0010*/ 	.dword	vprintf


//--------------------- .text._Z12step3_kernelPKfPfiii --------------------------
	.section	.text._Z12step3_kernelPKfPfiii,"ax",@progbits
	.align	128
        .global         _Z12step3_kernelPKfPfiii
        .type           _Z12step3_kernelPKfPfiii,@function
        .size           _Z12step3_kernelPKfPfiii,(.L_x_30 - _Z12step3_kernelPKfPfiii)
        .other          _Z12step3_kernelPKfPfiii,@"STO_CUDA_ENTRY STV_DEFAULT"
_Z12step3_kernelPKfPfiii:
.text._Z12step3_kernelPKfPfiii:
[----:B------:R-:W-:Y:S01]  /*0000*/  LDC R1, c[0x0][0x37c] ;  /* 0x0000df00ff017b82 */ /* 0x000fe20000000800 */
[----:B------:R-:W0:Y:S07]  /*0010*/  S2R R2, SR_TID.Y ;  /* 0x0000000000027919 */ /* 0x000e2e0000002200 */
[----:B------:R-:W1:Y:S01]  /*0020*/  LDC R0, c[0x0][0x360] ;  /* 0x0000d800ff007b82 */ /* 0x000e620000000800 */
[----:B------:R-:W2:Y:S01]  /*0030*/  LDCU.64 UR6, c[0x0][0x390] ;  /* 0x00007200ff0677ac */ /* 0x000ea20008000a00 */
[----:B------:R-:W1:Y:S01]  /*0040*/  S2R R3, SR_TID.X ;  /* 0x0000000000037919 */ /* 0x000e620000002100 */
[----:B------:R-:W3:Y:S05]  /*0050*/  S2R R11, SR_TID.Z ;  /* 0x00000000000b7919 */ /* 0x000eea0000002300 */
[----:B------:R-:W0:Y:S08]  /*0060*/  S2UR UR5, SR_CTAID.Y ;  /* 0x00000000000579c3 */ /* 0x000e300000002600 */
[----:B------:R-:W0:Y:S08]  /*0070*/  LDC R9, c[0x0][0x364] ;  /* 0x0000d900ff097b82 */ /* 0x000e300000000800 */
[----:B------:R-:W1:Y:S08]  /*0080*/  S2UR UR4, SR_CTAID.X ;  /* 0x00000000000479c3 */ /* 0x000e700000002500 */
[----:B------:R-:W3:Y:S01]  /*0090*/  LDC R8, c[0x0][0x398] ;  /* 0x0000e600ff087b82 */ /* 0x000ee20000000800 */
[----:B0-----:R-:W-:-:S05]  /*00a0*/  IMAD R9, R9, UR5, R2 ;  /* 0x0000000509097c24 */ /* 0x001fca000f8e0202 */
[----:B--2---:R-:W-:Y:S01]  /*00b0*/  ISETP.GE.AND P0, PT, R9, UR7, PT ;  /* 0x0000000709007c0c */ /* 0x004fe2000bf06270 */
[----:B-1----:R-:W-:-:S05]  /*00c0*/  IMAD R0, R0, UR4, R3 ;  /* 0x0000000400007c24 */ /* 0x002fca000f8e0203 */
[----:B------:R-:W-:-:S04]  /*00d0*/  ISETP.GE.OR P0, PT, R0, UR6, P0 ;  /* 0x0000000600007c0c */ /* 0x000fc80008706670 */
[----:B---3--:R-:W-:-:S13]  /*00e0*/  ISETP.GE.OR P0, PT, R11, R8, P0 ;  /* 0x000000080b00720c */ /* 0x008fda0000706670 */
[----:B------:R-:W-:Y:S05]  /*00f0*/  @P0 EXIT ;  /* 0x000000000000094d */ /* 0x000fea0003800000 */
[----:B------:R-:W-:Y:S01]  /*0100*/  UIADD3 UR4, UPT, UPT, UR6, -0x1, URZ ;  /* 0xffffffff06047890 */ /* 0x000fe2000fffe0ff */
[C---:B------:R-:W-:Y:S01]  /*0110*/  ISETP.GE.AND P0, PT, R0.reuse, 0x1, PT ;  /* 0x000000010000780c */ /* 0x040fe20003f06270 */
[----:B------:R-:W0:Y:S04]  /*0120*/  LDC.64 R6, c[0x0][0x380] ;  /* 0x0000e000ff067b82 */ /* 0x000e280000000a00 */
[C---:B------:R-:W-:Y:S01]  /*0130*/  ISETP.GE.AND P1, PT, R0.reuse, UR4, PT ;  /* 0x0000000400007c0c */ /* 0x040fe2000bf26270 */
[----:B------:R-:W-:-:S04]  /*0140*/  IMAD R0, R0, UR7, R9 ;  /* 0x0000000700007c24 */ /* 0x000fc8000f8e0209 */
[----:B------:R-:W1:Y:S01]  /*0150*/  LDCU.64 UR4, c[0x0][0x358] ;  /* 0x00006b00ff0477ac */ /* 0x000e620008000a00 */
[----:B------:R-:W-:Y:S02]  /*0160*/  IMAD R11, R0, R8, R11 ;  /* 0x00000008000b7224 */ /* 0x000fe400078e020b */
[----:B------:R-:W-:Y:S01]  /*0170*/  HFMA2 R0, -RZ, RZ, 0, 0 ;  /* 0x00000000ff007431 */ /* 0x000fe200000001ff */
[----:B------:R-:W2:Y:S01]  /*0180*/  @P0 LDC.64 R4, c[0x0][0x380] ;  /* 0x0000e000ff040b82 */ /* 0x000ea20000000a00 */
[----:B------:R-:W-:-:S05]  /*0190*/  @P0 IADD3 R10, PT, PT, -R8, RZ, RZ ;  /* 0x000000ff080a0210 */ /* 0x000fca0007ffe1ff */
[----:B------:R-:W-:Y:S02]  /*01a0*/  @P0 IMAD R9, R10, UR7, R11 ;  /* 0x000000070a090c24 */ /* 0x000fe4000f8e020b */
[----:B------:R-:W3:Y:S01]  /*01b0*/  @!P1 LDC.64 R2, c[0x0][0x380] ;  /* 0x0000e000ff029b82 */ /* 0x000ee20000000a00 */
[----:B0-----:R-:W-:Y:S01]  /*01c0*/  IMAD.WIDE R6, R11, 0x4, R6 ;  /* 0x000000040b067825 */ /* 0x001fe200078e0206 */
[----:B------:R-:W-:-:S05]  /*01d0*/  MOV R10, RZ ;  /* 0x000000ff000a7202 */ /* 0x000fca0000000f00 */
[----:B-1----:R-:W4:Y:S01]  /*01e0*/  LDG.E.CONSTANT R7, desc[UR4][R6.64] ;  /* 0x0000000406077981 */ /* 0x002f22000c1e9900 */
[----:B--2---:R-:W-:-:S04]  /*01f0*/  @P0 IMAD.WIDE R4, R9, 0x4, R4 ;  /* 0x0000000409040825 */ /* 0x004fc800078e0204 */
[----:B------:R-:W-:Y:S01]  /*0200*/  @!P1 IMAD R9, R8, UR7, R11 ;  /* 0x0000000708099c24 */ /* 0x000fe2000f8e020b */
[----:B------:R-:W4:Y:S03]  /*0210*/  @P0 LDG.E.CONSTANT R0, desc[UR4][R4.64] ;  /* 0x0000000404000981 */ /* 0x000f26000c1e9900 */
[----:B---3--:R-:W-:Y:S02]  /*0220*/  @!P1 IMAD.WIDE R2, R9, 0x4, R2 ;  /* 0x0000000409029825 */ /* 0x008fe400078e0202 */
[----:B------:R-:W0:Y:S03]  /*0230*/  LDC.64 R8, c[0x0][0x388] ;  /* 0x0000e200ff087b82 */ /* 0x000e260000000a00 */
[----:B------:R-:W2:Y:S01]  /*0240*/  @!P1 LDG.E.CONSTANT R10, desc[UR4][R2.64] ;  /* 0x00000004020a9981 */ /* 0x000ea2000c1e9900 */
[----:B0-----:R-:W-:-:S04]  /*0250*/  IMAD.WIDE R8, R11, 0x4, R8 ;  /* 0x000000040b087825 */ /* 0x001fc800078e0208 */
[----:B----4-:R-:W-:-:S04]  /*0260*/  FADD R13, R7, R0 ;  /* 0x00000000070d7221 */ /* 0x010fc80000000000 */
[----:B--2---:R-:W-:-:S05]  /*0270*/  FADD R13, R13, R10 ;  /* 0x0000000a0d0d7221 */ /* 0x004fca0000000000 */
[----:B------:R-:W-:Y:S01]  /*0280*/  STG.E desc[UR4][R8.64], R13 ;  /* 0x0000000d08007986 */ /* 0x000fe2000c101904 */
[----:B------:R-:W-:Y:S05]  /*0290*/  EXIT ;  /* 0x000000000000794d */ /* 0x000fea0003800000 */
.L_x_0:
[----:B------:R-:W-:-:S00]  /*02a0*/  BRA `(.L_x_0) ;  /* 0xfffffffc00fc7947 */ /* 0x000fc0000383ffff */
[----:B------:R-:W-:-:S00]  /*02b0*/  NOP ;  /* 0x0000000000007918 */ /* 0x000fc00000000000 */
        /* <DEDUP_REMOVED lines=12> */
.L_x_30:


//--------------------- .text._Z27combined_step1_step2_kernelPKfPfiiii --------------------------
	.section	.text._Z27combined_step1_step2_kernelPKfPfiiii,"ax",@progbits
	.align	128
        .global         _Z27combined_step1_step2_kernelPKfPfiiii
        .type           _Z27combined_step1_step2_kernelPKfPfiiii,@function
        .size           _Z27combined_step1_step2_kernelPKfPfiiii,(.L_x_31 - _Z27combined_step1_step2_kernelPKfPfiiii)
        .other          _Z27combined_step1_step2_kernelPKfPfiiii,@"STO_CUDA_ENTRY STV_DEFAULT"
_Z27combined_step1_step2_kernelPKfPfiiii:
.text._Z27combined_step1_step2_kernelPKfPfiiii:
[----:B------:R-:W0:Y:S01]  /*0000*/  LDC R1, c[0x0][0x37c] ;  /* 0x0000df00ff017b82 */ /* 0x000e220000000800 */
[----:B------:R-:W1:Y:S01]  /*0010*/  S2R R17, SR_CTAID.Y ;  /* 0x0000000000117919 */ /* 0x000e620000002600 */
[----:B------:R-:W1:Y:S01]  /*0020*/  LDCU.64 UR8, c[0x0][0x390] ;  /* 0x00007200ff0877ac */ /* 0x000e620008000a00 */
[----:B0-----:R-:W-:Y:S01]  /*0030*/  VIADD R1, R1, 0xffffffe0 ;  /* 0xffffffe001017836 */ /* 0x001fe20000000000 */
[----:B------:R-:W0:Y:S01]  /*0040*/  S2R R16, SR_CTAID.X ;  /* 0x0000000000107919 */ /* 0x000e220000002500 */
[----:B------:R-:W2:Y:S01]  /*0050*/  LDCU UR6, c[0x0][0x398] ;  /* 0x00007300ff0677ac */ /* 0x000ea20008000800 */
[----:B------:R-:W2:Y:S01]  /*0060*/  S2R R22, SR_TID.X ;  /* 0x0000000000167919 */ /* 0x000ea20000002100 */
[----:B------:R-:W3:Y:S01]  /*0070*/  LDCU UR4, c[0x0][0x2f8] ;  /* 0x00005f00ff0477ac */ /* 0x000ee20008000800 */
[----:B------:R-:W4:Y:S01]  /*0080*/  LDCU UR5, c[0x0][0x2fc] ;  /* 0x00005f80ff0577ac */ /* 0x000f220008000800 */
[----:B---3--:R-:W-:Y:S02]  /*0090*/  IADD3 R18, P1, PT, R1, UR4, RZ ;  /* 0x0000000401127c10 */ /* 0x008fe4000ff3e0ff */
[----:B-1----:R-:W-:-:S03]  /*00a0*/  ISETP.GE.AND P0, PT, R17, UR9, PT ;  /* 0x0000000911007c0c */ /* 0x002fc6000bf06270 */
[----:B----4-:R-:W-:Y:S01]  /*00b0*/  IMAD.X R2, RZ, RZ, UR5, P1 ;  /* 0x00000005ff027e24 */ /* 0x010fe200088e06ff */
[----:B0-----:R-:W-:-:S04]  /*00c0*/  ISETP.GE.OR P0, PT, R16, UR8, P0 ;  /* 0x0000000810007c0c */ /* 0x001fc80008706670 */
[----:B--2---:R-:W-:-:S13]  /*00d0*/  ISETP.GE.OR P0, PT, R22, UR6, P0 ;  /* 0x0000000616007c0c */ /* 0x004fda0008706670 */
[----:B------:R-:W-:Y:S05]  /*00e0*/  @P0 EXIT ;  /* 0x000000000000094d */ /* 0x000fea0003800000 */
[----:B------:R-:W0:Y:S01]  /*00f0*/  LDC.64 R4, c[0x0][0x380] ;  /* 0x0000e000ff047b82 */ /* 0x000e220000000a00 */
[----:B------:R-:W1:Y:S01]  /*0100*/  LDCU.64 UR36, c[0x0][0x358] ;  /* 0x00006b00ff2477ac */ /* 0x000e620008000a00 */
[----:B------:R-:W-:Y:S01]  /*0110*/  IMAD R3, R16, UR9, R17 ;  /* 0x0000000910037c24 */ /* 0x000fe2000f8e0211 */
[----:B------:R-:W2:Y:S03]  /*0120*/  LDCU UR7, c[0x0][0x39c] ;  /* 0x00007380ff0777ac */ /* 0x000ea60008000800 */
[----:B------:R-:W-:-:S04]  /*0130*/  IMAD R26, R3, UR6, R22 ;  /* 0x00000006031a7c24 */ /* 0x000fc8000f8e0216 */
[----:B0-----:R-:W-:-:S05]  /*0140*/  IMAD.WIDE.U32 R4, R26, 0x4, R4 ;  /* 0x000000041a047825 */ /* 0x001fca00078e0004 */
[----:B-1----:R-:W3:Y:S01]  /*0150*/  LDG.E.CONSTANT R25, desc[UR36][R4.64] ;  /* 0x0000002404197981 */ /* 0x002ee2000c1e9900 */
[----:B--2---:R-:W-:Y:S01]  /*0160*/  UISETP.GE.AND UP0, UPT, UR7, 0x1, UPT ;  /* 0x000000010700788c */ /* 0x004fe2000bf06270 */
[----:B---3--:R-:W-:-:S08]  /*0170*/  IMAD.MOV.U32 R0, RZ, RZ, R25 ;  /* 0x000000ffff007224 */ /* 0x008fd000078e0019 */
[----:B------:R-:W-:Y:S05]  /*0180*/  BRA.U !UP0, `(.L_x_1) ;  /* 0x0000001108cc7547 */ /* 0x000fea000b800000 */
[----:B------:R-:W-:Y:S01]  /*0190*/  UISETP.GE.U32.AND UP0, UPT, UR7, 0x10, UPT ;  /* 0x000000100700788c */ /* 0x000fe2000bf06070 */
[----:B------:R-:W-:Y:S01]  /*01a0*/  IMAD.MOV.U32 R0, RZ, RZ, R25 ;  /* 0x000000ffff007224 */ /* 0x000fe200078e0019 */
[----:B------:R-:W-:Y:S01]  /*01b0*/  ULOP3.LUT UR8, UR7, 0xf, URZ, 0xc0, !UPT ;  /* 0x0000000f07087892 */ /* 0x000fe2000f8ec0ff */
[----:B------:R-:W-:-:S06]  /*01c0*/  UMOV UR4, 0x1 ;  /* 0x0000000100047882 */ /* 0x000fcc0000000000 */
[----:B------:R-:W-:Y:S05]  /*01d0*/  BRA.U !UP0, `(.L_x_2) ;  /* 0x00000009085c7547 */ /* 0x000fea000b800000 */
[----:B------:R-:W0:Y:S01]  /*01e0*/  LDCU.64 UR4, c[0x0][0x380] ;  /* 0x00007000ff0477ac */ /* 0x000e220008000a00 */
[C---:B------:R-:W-:Y:S02]  /*01f0*/  VIADD R0, R22.reuse, 0x1 ;  /* 0x0000000116007836 */ /* 0x040fe40000000000 */
[----:B------:R-:W-:Y:S02]  /*0200*/  VIADD R6, R22, 0x2 ;  /* 0x0000000216067836 */ /* 0x000fe40000000000 */
[----:B------:R-:W-:Y:S01]  /*0210*/  VIADD R7, R26, 0x1 ;  /* 0x000000011a077836 */ /* 0x000fe20000000000 */
[----:B------:R-:W-:Y:S02]  /*0220*/  ISETP.GE.AND P2, PT, R0, UR6, PT ;  /* 0x0000000600007c0c */ /* 0x000fe4000bf46270 */
[----:B------:R-:W-:Y:S01]  /*0230*/  ISETP.GE.AND P1, PT, R6, UR6, PT ;  /* 0x0000000606007c0c */ /* 0x000fe2000bf26270 */
[----:B0-----:R-:W-:-:S04]  /*0240*/  UIADD3 UR4, UP0, UPT, UR4, 0x20, URZ ;  /* 0x0000002004047890 */ /* 0x001fc8000ff1e0ff */
[----:B------:R-:W-:Y:S02]  /*0250*/  UIADD3.X UR5, UPT, UPT, URZ, UR5, URZ, UP0, !UPT ;  /* 0x00000005ff057290 */ /* 0x000fe400087fe4ff */
[----:B------:R-:W-:-:S04]  /*0260*/  IMAD.U32 R4, RZ, RZ, UR4 ;  /* 0x00000004ff047e24 */ /* 0x000fc8000f8e00ff */
[----:B------:R-:W-:Y:S02]  /*0270*/  IMAD.U32 R5, RZ, RZ, UR5 ;  /* 0x00000005ff057e24 */ /* 0x000fe4000f8e00ff */
[----:B------:R-:W-:-:S05]  /*0280*/  IMAD.WIDE R6, R7, 0x4, R4 ;  /* 0x0000000407067825 */ /* 0x000fca00078e0204 */
[----:B------:R-:W2:Y:S04]  /*0290*/  @!P2 LDG.E.CONSTANT R9, desc[UR36][R6.64+-0x20] ;  /* 0xffffe0240609a981 */ /* 0x000ea8000c1e9900 */
[----:B------:R-:W3:Y:S01]  /*02a0*/  @!P1 LDG.E.CONSTANT R11, desc[UR36][R6.64+-0x1c] ;  /* 0xffffe424060b9981 */ /* 0x000ee2000c1e9900 */
[C---:B------:R-:W-:Y:S02]  /*02b0*/  VIADD R0, R22.reuse, 0x3 ;  /* 0x0000000316007836 */ /* 0x040fe40000000000 */
[----:B------:R-:W-:-:S03]  /*02c0*/  VIADD R8, R22, 0x4 ;  /* 0x0000000416087836 */ /* 0x000fc60000000000 */
[----:B------:R-:W-:Y:S01]  /*02d0*/  ISETP.GE.AND P0, PT, R0, UR6, PT ;  /* 0x0000000600007c0c */ /* 0x000fe2000bf06270 */
[----:B------:R-:W-:Y:S01]  /*02e0*/  VIADD R0, R22, 0x5 ;  /* 0x0000000516007836 */ /* 0x000fe20000000000 */
[----:B------:R-:W-:Y:S01]  /*02f0*/  ISETP.GE.AND P4, PT, R8, UR6, PT ;  /* 0x0000000608007c0c */ /* 0x000fe2000bf86270 */
[----:B------:R-:W-:-:S03]  /*0300*/  VIADD R8, R22, 0x6 ;  /* 0x0000000616087836 */ /* 0x000fc60000000000 */
[----:B------:R-:W-:Y:S02]  /*0310*/  ISETP.GE.AND P6, PT, R0, UR6, PT ;  /* 0x0000000600007c0c */ /* 0x000fe4000bfc6270 */
[----:B------:R-:W-:Y:S02]  /*0320*/  ISETP.GE.AND P5, PT, R8, UR6, PT ;  /* 0x0000000608007c0c */ /* 0x000fe4000bfa6270 */
[C---:B------:R-:W-:Y:S01]  /*0330*/  IADD3 R8, PT, PT, R22.reuse, 0x7, RZ ;  /* 0x0000000716087810 */ /* 0x040fe20007ffe0ff */
[----:B------:R-:W-:Y:S02]  /*0340*/  IMAD.MOV.U32 R0, RZ, RZ, R25 ;  /* 0x000000ffff007224 */ /* 0x000fe400078e0019 */
[----:B------:R-:W4:Y:S01]  /*0350*/  @!P0 LDG.E.CONSTANT R13, desc[UR36][R6.64+-0x18] ;  /* 0xffffe824060d8981 */ /* 0x000f22000c1e9900 */
[----:B------:R-:W-:Y:S01]  /*0360*/  VIADD R10, R22, 0x8 ;  /* 0x00000008160a7836 */ /* 0x000fe20000000000 */
[----:B------:R-:W-:Y:S02]  /*0370*/  ISETP.GE.AND P3, PT, R8, UR6, PT ;  /* 0x0000000608007c0c */ /* 0x000fe4000bf66270 */
[----:B------:R-:W5:Y:S01]  /*0380*/  @!P4 LDG.E.CONSTANT R15, desc[UR36][R6.64+-0x14] ;  /* 0xffffec24060fc981 */ /* 0x000f62000c1e9900 */
[----:B------:R-:W-:-:S03]  /*0390*/  VIADD R8, R22, 0x9 ;  /* 0x0000000916087836 */ /* 0x000fc60000000000 */
[----:B------:R-:W5:Y:S07]  /*03a0*/  @!P6 LDG.E.CONSTANT R19, desc[UR36][R6.64+-0x10] ;  /* 0xfffff0240613e981 */ /* 0x000f6e000c1e9900 */
[----:B------:R-:W5:Y:S01]  /*03b0*/  @!P3 LDG.E.CONSTANT R21, desc[UR36][R6.64+-0x8] ;  /* 0xfffff8240615b981 */ /* 0x000f62000c1e9900 */
[----:B--2---:R-:W-:Y:S02]  /*03c0*/  @!P2 FMNMX R0, R0, R9, PT ;  /* 0x000000090000a209 */ /* 0x004fe40003800000 */
[----:B------:R-:W-:-:S02]  /*03d0*/  ISETP.GE.AND P2, PT, R10, UR6, PT ;  /* 0x000000060a007c0c */ /* 0x000fc4000bf46270 */
[----:B---3--:R-:W-:Y:S02]  /*03e0*/  @!P1 FMNMX R0, R0, R11, PT ;  /* 0x0000000b00009209 */ /* 0x008fe40003800000 */
[----:B------:R-:W2:Y:S01]  /*03f0*/  @!P5 LDG.E.CONSTANT R11, desc[UR36][R6.64+-0xc] ;  /* 0xfffff424060bd981 */ /* 0x000ea2000c1e9900 */
[----:B------:R-:W-:-:S08]  /*0400*/  ISETP.GE.AND P1, PT, R8, UR6, PT ;  /* 0x0000000608007c0c */ /* 0x000fd0000bf26270 */
[----:B------:R-:W3:Y:S05]  /*0410*/  @!P2 LDG.E.CONSTANT R23, desc[UR36][R6.64+-0x4] ;  /* 0xfffffc240617a981 */ /* 0x000eea000c1e9900 */
[----:B------:R-:W3:Y:S01]  /*0420*/  @!P1 LDG.E.CONSTANT R9, desc[UR36][R6.64] ;  /* 0x0000002406099981 */ /* 0x000ee2000c1e9900 */
[----:B------:R-:W-:Y:S01]  /*0430*/  VIADD R8, R22, 0xa ;  /* 0x0000000a16087836 */ /* 0x000fe20000000000 */
[----:B----4-:R-:W-:Y:S01]  /*0440*/  @!P0 FMNMX R0, R0, R13, PT ;  /* 0x0000000d00008209 */ /* 0x010fe20003800000 */
[----:B------:R-:W-:-:S03]  /*0450*/  VIADD R10, R22, 0xb ;  /* 0x0000000b160a7836 */ /* 0x000fc60000000000 */
[----:B------:R-:W-:Y:S02]  /*0460*/  ISETP.GE.AND P0, PT, R8, UR6, PT ;  /* 0x0000000608007c0c */ /* 0x000fe4000bf06270 */
[----:B-----5:R-:W-:Y:S01]  /*0470*/  @!P4 FMNMX R0, R0, R15, PT ;  /* 0x0000000f0000c209 */ /* 0x020fe20003800000 */
[----:B------:R-:W-:Y:S01]  /*0480*/  VIADD R8, R22, 0xc ;  /* 0x0000000c16087836 */ /* 0x000fe20000000000 */
[----:B------:R-:W-:Y:S01]  /*0490*/  ISETP.GE.AND P4, PT, R10, UR6, PT ;  /* 0x000000060a007c0c */ /* 0x000fe2000bf86270 */
[----:B------:R-:W-:Y:S01]  /*04a0*/  VIADD R10, R22, 0xd ;  /* 0x0000000d160a7836 */ /* 0x000fe20000000000 */
[----:B------:R-:W-:Y:S02]  /*04b0*/  @!P6 FMNMX R0, R0, R19, PT ;  /* 0x000000130000e209 */ /* 0x000fe40003800000 */
[----:B------:R-:W-:Y:S01]  /*04c0*/  ISETP.GE.AND P6, PT, R8, UR6, PT ;  /* 0x0000000608007c0c */ /* 0x000fe2000bfc6270 */
[----:B------:R-:W-:-:S08]  /*04d0*/  VIADD R8, R22, 0xf ;  /* 0x0000000f16087836 */ /* 0x000fd00000000000 */
[----:B------:R-:W4:Y:S04]  /*04e0*/  @!P4 LDG.E.CONSTANT R13, desc[UR36][R6.64+0x8] ;  /* 0x00000824060dc981 */ /* 0x000f28000c1e9900 */
[----:B------:R-:W5:Y:S01]  /*04f0*/  @!P6 LDG.E.CONSTANT R15, desc[UR36][R6.64+0xc] ;  /* 0x00000c24060fe981 */ /* 0x000f62000c1e9900 */
[----:B--2---:R-:W-:Y:S02]  /*0500*/  @!P5 FMNMX R0, R0, R11, PT ;  /* 0x0000000b0000d209 */ /* 0x004fe40003800000 */
[----:B------:R-:W-:Y:S01]  /*0510*/  ISETP.GE.AND P5, PT, R10, UR6, PT ;  /* 0x000000060a007c0c */ /* 0x000fe2000bfa6270 */
[----:B------:R-:W-:Y:S01]  /*0520*/  VIADD R10, R22, 0xe ;  /* 0x0000000e160a7836 */ /* 0x000fe20000000000 */
[----:B------:R-:W2:Y:S01]  /*0530*/  @!P0 LDG.E.CONSTANT R11, desc[UR36][R6.64+0x4] ;  /* 0x00000424060b8981 */ /* 0x000ea2000c1e9900 */
[----:B------:R-:W-:-:S03]  /*0540*/  @!P3 FMNMX R0, R0, R21, PT ;  /* 0x000000150000b209 */ /* 0x000fc60003800000 */
[----:B------:R-:W-:Y:S02]  /*0550*/  ISETP.GE.AND P3, PT, R10, UR6, PT ;  /* 0x000000060a007c0c */ /* 0x000fe4000bf66270 */
[----:B---3--:R-:W-:Y:S02]  /*0560*/  @!P2 FMNMX R0, R0, R23, PT ;  /* 0x000000170000a209 */ /* 0x008fe40003800000 */
[----:B------:R-:W-:Y:S01]  /*0570*/  ISETP.GE.AND P2, PT, R8, UR6, PT ;  /* 0x0000000608007c0c */ /* 0x000fe2000bf46270 */
[----:B------:R-:W-:Y:S01]  /*0580*/  VIADD R8, R22, 0x10 ;  /* 0x0000001016087836 */ /* 0x000fe20000000000 */
[----:B------:R-:W-:Y:S02]  /*0590*/  @!P1 FMNMX R0, R0, R9, PT ;  /* 0x0000000900009209 */ /* 0x000fe40003800000 */
[----:B------:R-:W3:Y:S02]  /*05a0*/  @!P5 LDG.E.CONSTANT R9, desc[UR36][R6.64+0x10] ;  /* 0x000010240609d981 */ /* 0x000ee4000c1e9900 */
[----:B------:R-:W-:-:S03]  /*05b0*/  ISETP.GE.AND P1, PT, R8, UR6, PT ;  /* 0x0000000608007c0c */ /* 0x000fc6000bf26270 */
[----:B------:R-:W3:Y:S04]  /*05c0*/  @!P3 LDG.E.CONSTANT R19, desc[UR36][R6.64+0x14] ;  /* 0x000014240613b981 */ /* 0x000ee8000c1e9900 */
[----:B------:R-:W3:Y:S06]  /*05d0*/  @!P2 LDG.E.CONSTANT R21, desc[UR36][R6.64+0x18] ;  /* 0x000018240615a981 */ /* 0x000eec000c1e9900 */
[----:B------:R-:W3:Y:S01]  /*05e0*/  @!P1 LDG.E.CONSTANT R23, desc[UR36][R6.64+0x1c] ;  /* 0x00001c2406179981 */ /* 0x000ee2000c1e9900 */
[----:B------:R-:W-:-:S04]  /*05f0*/  ULOP3.LUT UR4, UR7, 0x7ffffff0, URZ, 0xc0, !UPT ;  /* 0x7ffffff007047892 */ /* 0x000fc8000f8ec0ff */
[----:B------:R-:W-:-:S04]  /*0600*/  UIADD3 UR4, UPT, UPT, -UR4, 0x10, URZ ;  /* 0x0000001004047890 */ /* 0x000fc8000fffe1ff */
[----:B------:R-:W-:Y:S01]  /*0610*/  UISETP.NE.AND UP0, UPT, UR4, URZ, UPT ;  /* 0x000000ff0400728c */ /* 0x000fe2000bf05270 */
[----:B------:R-:W-:Y:S01]  /*0620*/  UMOV UR5, 0x18 ;  /* 0x0000001800057882 */ /* 0x000fe20000000000 */
[----:B--2---:R-:W-:-:S04]  /*0630*/  @!P0 FMNMX R0, R0, R11, PT ;  /* 0x0000000b00008209 */ /* 0x004fc80003800000 */
[----:B----4-:R-:W-:-:S04]  /*0640*/  @!P4 FMNMX R0, R0, R13, PT ;  /* 0x0000000d0000c209 */ /* 0x010fc80003800000 */
[----:B-----5:R-:W-:-:S04]  /*0650*/  @!P6 FMNMX R0, R0, R15, PT ;  /* 0x0000000f0000e209 */ /* 0x020fc80003800000 */
[----:B---3--:R-:W-:-:S04]  /*0660*/  @!P5 FMNMX R0, R0, R9, PT ;  /* 0x000000090000d209 */ /* 0x008fc80003800000 */
[----:B------:R-:W-:-:S04]  /*0670*/  @!P3 FMNMX R0, R0, R19, PT ;  /* 0x000000130000b209 */ /* 0x000fc80003800000 */
[----:B------:R-:W-:-:S04]  /*0680*/  @!P2 FMNMX R0, R0, R21, PT ;  /* 0x000000150000a209 */ /* 0x000fc80003800000 */
[----:B------:R-:W-:Y:S01]  /*0690*/  @!P1 FMNMX R0, R0, R23, PT ;  /* 0x0000001700009209 */ /* 0x000fe20003800000 */
[----:B------:R-:W-:Y:S06]  /*06a0*/  BRA.U !UP0, `(.L_x_3) ;  /* 0x0000000508247547 */ /* 0x000fec000b800000 */
[----:B------:R-:W-:Y:S01]  /*06b0*/  VIADD R9, R26, 0x11 ;  /* 0x000000111a097836 */ /* 0x000fe20000000000 */
[----:B------:R-:W0:Y:S01]  /*06c0*/  LDCU UR6, c[0x0][0x398] ;  /* 0x00007300ff0677ac */ /* 0x000e220008000800 */
[----:B------:R-:W-:-:S05]  /*06d0*/  NOP ;  /* 0x0000000000007918 */ /* 0x000fca0000000000 */
.L_x_4:
[----:B------:R-:W-:-:S05]  /*06e0*/  VIADD R6, R8, 0x1 ;  /* 0x0000000108067836 */ /* 0x000fca0000000000 */
[----:B0-----:R-:W-:Y:S02]  /*06f0*/  ISETP.GE.AND P2, PT, R6, UR6, PT ;  /* 0x0000000606007c0c */ /* 0x001fe4000bf46270 */
[----:B------:R-:W-:-:S04]  /*0700*/  IADD3 R6, PT, PT, R8, 0x2, RZ ;  /* 0x0000000208067810 */ /* 0x000fc80007ffe0ff */
[----:B------:R-:W-:Y:S01]  /*0710*/  ISETP.GE.AND P1, PT, R6, UR6, PT ;  /* 0x0000000606007c0c */ /* 0x000fe2000bf26270 */
[----:B------:R-:W-:-:S06]  /*0720*/  IMAD.WIDE R6, R9, 0x4, R4 ;  /* 0x0000000409067825 */ /* 0x000fcc00078e0204 */
[----:B------:R-:W2:Y:S06]  /*0730*/  @!P2 LDG.E.CONSTANT R15, desc[UR36][R6.64+-0x20] ;  /* 0xffffe024060fa981 */ /* 0x000eac000c1e9900 */
[----:B------:R-:W3:Y:S01]  /*0740*/  @!P1 LDG.E.CONSTANT R13, desc[UR36][R6.64+-0x1c] ;  /* 0xffffe424060d9981 */ /* 0x000ee2000c1e9900 */
[C---:B------:R-:W-:Y:S02]  /*0750*/  VIADD R11, R8.reuse, 0x3 ;  /* 0x00000003080b7836 */ /* 0x040fe40000000000 */
[----:B------:R-:W-:-:S03]  /*0760*/  VIADD R10, R8, 0x4 ;  /* 0x00000004080a7836 */ /* 0x000fc60000000000 */
[----:B------:R-:W-:Y:S01]  /*0770*/  ISETP.GE.AND P0, PT, R11, UR6, PT ;  /* 0x000000060b007c0c */ /* 0x000fe2000bf06270 */
[----:B------:R-:W-:Y:S01]  /*0780*/  VIADD R11, R8, 0x5 ;  /* 0x00000005080b7836 */ /* 0x000fe20000000000 */
[----:B------:R-:W-:Y:S01]  /*0790*/  ISETP.GE.AND P4, PT, R10, UR6, PT ;  /* 0x000000060a007c0c */ /* 0x000fe2000bf86270 */
[----:B------:R-:W-:-:S03]  /*07a0*/  VIADD R10, R8, 0x6 ;  /* 0x00000006080a7836 */ /* 0x000fc60000000000 */
[----:B------:R-:W-:Y:S01]  /*07b0*/  ISETP.GE.AND P6, PT, R11, UR6, PT ;  /* 0x000000060b007c0c */ /* 0x000fe2000bfc6270 */
[----:B------:R-:W-:Y:S01]  /*07c0*/  VIADD R11, R8, 0x7 ;  /* 0x00000007080b7836 */ /* 0x000fe20000000000 */
[----:B------:R-:W-:Y:S01]  /*07d0*/  ISETP.GE.AND P5, PT, R10, UR6, PT ;  /* 0x000000060a007c0c */ /* 0x000fe2000bfa6270 */
[----:B------:R-:W-:-:S04]  /*07e0*/  VIADD R10, R8, 0x8 ;  /* 0x00000008080a7836 */ /* 0x000fc80000000000 */
[----:B------:R-:W4:Y:S01]  /*07f0*/  @!P0 LDG.E.CONSTANT R27, desc[UR36][R6.64+-0x18] ;  /* 0xffffe824061b8981 */ /* 0x000f22000c1e9900 */
[----:B------:R-:W-:-:S03]  /*0800*/  ISETP.GE.AND P3, PT, R11, UR6, PT ;  /* 0x000000060b007c0c */ /* 0x000fc6000bf66270 */
[----:B------:R-:W5:Y:S04]  /*0810*/  @!P4 LDG.E.CONSTANT R23, desc[UR36][R6.64+-0x14] ;  /* 0xffffec240617c981 */ /* 0x000f68000c1e9900 */
[----:B------:R-:W5:Y:S04]  /*0820*/  @!P6 LDG.E.CONSTANT R21, desc[UR36][R6.64+-0x10] ;  /* 0xfffff0240615e981 */ /* 0x000f68000c1e9900 */
[----:B------:R-:W5:Y:S01]  /*0830*/  @!P5 LDG.E.CONSTANT R19, desc[UR36][R6.64+-0xc] ;  /* 0xfffff4240613d981 */ /* 0x000f62000c1e9900 */
[----:B--2---:R-:W-:Y:S02]  /*0840*/  @!P2 FMNMX R0, R0, R15, PT ;  /* 0x0000000f0000a209 */ /* 0x004fe40003800000 */
[----:B------:R-:W-:Y:S01]  /*0850*/  ISETP.GE.AND P2, PT, R10, UR6, PT ;  /* 0x000000060a007c0c */ /* 0x000fe2000bf46270 */
[----:B------:R-:W-:Y:S01]  /*0860*/  VIADD R10, R8, 0x9 ;  /* 0x00000009080a7836 */ /* 0x000fe20000000000 */
[----:B------:R-:W2:Y:S01]  /*0870*/  @!P3 LDG.E.CONSTANT R15, desc[UR36][R6.64+-0x8] ;  /* 0xfffff824060fb981 */ /* 0x000ea2000c1e9900 */
[----:B---3--:R-:W-:-:S03]  /*0880*/  @!P1 FMNMX R0, R0, R13, PT ;  /* 0x0000000d00009209 */ /* 0x008fc60003800000 */
[----:B------:R-:W-:-:S07]  /*0890*/  ISETP.GE.AND P1, PT, R10, UR6, PT ;  /* 0x000000060a007c0c */ /* 0x000fce000bf26270 */
[----:B------:R-:W3:Y:S06]  /*08a0*/  @!P2 LDG.E.CONSTANT R13, desc[UR36][R6.64+-0x4] ;  /* 0xfffffc24060da981 */ /* 0x000eec000c1e9900 */
[----:B------:R-:W3:Y:S01]  /*08b0*/  @!P1 LDG.E.CONSTANT R11, desc[UR36][R6.64] ;  /* 0x00000024060b9981 */ /* 0x000ee2000c1e9900 */
[C---:B------:R-:W-:Y:S02]  /*08c0*/  VIADD R12, R8.reuse, 0xa ;  /* 0x0000000a080c7836 */ /* 0x040fe40000000000 */
[----:B------:R-:W-:Y:S01]  /*08d0*/  VIADD R10, R8, 0xb ;  /* 0x0000000b080a7836 */ /* 0x000fe20000000000 */
[----:B----4-:R-:W-:-:S02]  /*08e0*/  @!P0 FMNMX R0, R0, R27, PT ;  /* 0x0000001b00008209 */ /* 0x010fc40003800000 */
[----:B------:R-:W-:Y:S01]  /*08f0*/  ISETP.GE.AND P0, PT, R12, UR6, PT ;  /* 0x000000060c007c0c */ /* 0x000fe2000bf06270 */
[----:B------:R-:W-:Y:S01]  /*0900*/  VIADD R12, R8, 0xc ;  /* 0x0000000c080c7836 */ /* 0x000fe20000000000 */
[----:B-----5:R-:W-:Y:S02]  /*0910*/  @!P4 FMNMX R0, R0, R23, PT ;  /* 0x000000170000c209 */ /* 0x020fe40003800000 */
[----:B------:R-:W-:Y:S01]  /*0920*/  ISETP.GE.AND P4, PT, R10, UR6, PT ;  /* 0x000000060a007c0c */ /* 0x000fe2000bf86270 */
[----:B------:R-:W-:Y:S01]  /*0930*/  VIADD R10, R8, 0xd ;  /* 0x0000000d080a7836 */ /* 0x000fe20000000000 */
[----:B------:R-:W-:Y:S02]  /*0940*/  @!P6 FMNMX R0, R0, R21, PT ;  /* 0x000000150000e209 */ /* 0x000fe40003800000 */
[----:B------:R-:W-:Y:S02]  /*0950*/  ISETP.GE.AND P6, PT, R12, UR6, PT ;  /* 0x000000060c007c0c */ /* 0x000fe4000bfc6270 */
[----:B------:R-:W-:-:S02]  /*0960*/  @!P5 FMNMX R0, R0, R19, PT ;  /* 0x000000130000d209 */ /* 0x000fc40003800000 */
[----:B------:R-:W-:Y:S01]  /*0970*/  ISETP.GE.AND P5, PT, R10, UR6, PT ;  /* 0x000000060a007c0c */ /* 0x000fe2000bfa6270 */
[----:B------:R-:W4:Y:S01]  /*0980*/  @!P0 LDG.E.CONSTANT R27, desc[UR36][R6.64+0x4] ;  /* 0x00000424061b8981 */ /* 0x000f22000c1e9900 */
[C---:B------:R-:W-:Y:S01]  /*0990*/  IADD3 R12, PT, PT, R8.reuse, 0xe, RZ ;  /* 0x0000000e080c7810 */ /* 0x040fe20007ffe0ff */
[C---:B------:R-:W-:Y:S02]  /*09a0*/  VIADD R10, R8.reuse, 0xf ;  /* 0x0000000f080a7836 */ /* 0x040fe40000000000 */
[----:B------:R-:W5:Y:S01]  /*09b0*/  @!P4 LDG.E.CONSTANT R23, desc[UR36][R6.64+0x8] ;  /* 0x000008240617c981 */ /* 0x000f62000c1e9900 */
[----:B------:R-:W-:-:S03]  /*09c0*/  VIADD R8, R8, 0x10 ;  /* 0x0000001008087836 */ /* 0x000fc60000000000 */
[----:B------:R-:W5:Y:S04]  /*09d0*/  @!P6 LDG.E.CONSTANT R21, desc[UR36][R6.64+0xc] ;  /* 0x00000c240615e981 */ /* 0x000f68000c1e9900 */
[----:B------:R-:W5:Y:S01]  /*09e0*/  @!P5 LDG.E.CONSTANT R19, desc[UR36][R6.64+0x10] ;  /* 0x000010240613d981 */ /* 0x000f62000c1e9900 */
[----:B--2---:R-:W-:Y:S02]  /*09f0*/  @!P3 FMNMX R0, R0, R15, PT ;  /* 0x0000000f0000b209 */ /* 0x004fe40003800000 */
[----:B------:R-:W-:Y:S02]  /*0a00*/  ISETP.GE.AND P3, PT, R12, UR6, PT ;  /* 0x000000060c007c0c */ /* 0x000fe4000bf66270 */
[----:B---3--:R-:W-:Y:S02]  /*0a10*/  @!P2 FMNMX R0, R0, R13, PT ;  /* 0x0000000d0000a209 */ /* 0x008fe40003800000 */
[----:B------:R-:W-:-:S09]  /*0a20*/  ISETP.GE.AND P2, PT, R10, UR6, PT ;  /* 0x000000060a007c0c */ /* 0x000fd2000bf46270 */
[----:B------:R-:W2:Y:S01]  /*0a30*/  @!P3 LDG.E.CONSTANT R15, desc[UR36][R6.64+0x14] ;  /* 0x00001424060fb981 */ /* 0x000ea2000c1e9900 */
[----:B------:R-:W-:Y:S02]  /*0a40*/  @!P1 FMNMX R0, R0, R11, PT ;  /* 0x0000000b00009209 */ /* 0x000fe40003800000 */
[----:B------:R-:W-:Y:S01]  /*0a50*/  ISETP.GE.AND P1, PT, R8, UR6, PT ;  /* 0x0000000608007c0c */ /* 0x000fe2000bf26270 */
[----:B------:R-:W3:-:S12]  /*0a60*/  @!P2 LDG.E.CONSTANT R13, desc[UR36][R6.64+0x18] ;  /* 0x00001824060da981 */ /* 0x000ed8000c1e9900 */
[----:B------:R-:W3:Y:S01]  /*0a70*/  @!P1 LDG.E.CONSTANT R11, desc[UR36][R6.64+0x1c] ;  /* 0x00001c24060b9981 */ /* 0x000ee2000c1e9900 */
[----:B----4-:R-:W-:-:S04]  /*0a80*/  @!P0 FMNMX R0, R0, R27, PT ;  /* 0x0000001b00008209 */ /* 0x010fc80003800000 */
[----:B-----5:R-:W-:Y:S01]  /*0a90*/  @!P4 FMNMX R0, R0, R23, PT ;  /* 0x000000170000c209 */ /* 0x020fe20003800000 */
[----:B------:R-:W-:-:S03]  /*0aa0*/  UIADD3 UR4, UPT, UPT, UR4, 0x10, URZ ;  /* 0x0000001004047890 */ /* 0x000fc6000fffe0ff */
[----:B------:R-:W-:Y:S01]  /*0ab0*/  @!P6 FMNMX R0, R0, R21, PT ;  /* 0x000000150000e209 */ /* 0x000fe20003800000 */
[----:B------:R-:W-:-:S03]  /*0ac0*/  UISETP.NE.AND UP0, UPT, UR4, URZ, UPT ;  /* 0x000000ff0400728c */ /* 0x000fc6000bf05270 */
[----:B------:R-:W-:Y:S01]  /*0ad0*/  @!P5 FMNMX R0, R0, R19, PT ;  /* 0x000000130000d209 */ /* 0x000fe20003800000 */
[----:B------:R-:W-:Y:S01]  /*0ae0*/  VIADD R9, R9, 0x10 ;  /* 0x0000001009097836 */ /* 0x000fe20000000000 */
[----:B------:R-:W-:Y:S02]  /*0af0*/  UIADD3 UR5, UPT, UPT, UR5, 0x10, URZ ;  /* 0x0000001005057890 */ /* 0x000fe4000fffe0ff */
[----:B--2---:R-:W-:-:S04]  /*0b00*/  @!P3 FMNMX R0, R0, R15, PT ;  /* 0x0000000f0000b209 */ /* 0x004fc80003800000 */
[----:B---3--:R-:W-:-:S04]  /*0b10*/  @!P2 FMNMX R0, R0, R13, PT ;  /* 0x0000000d0000a209 */ /* 0x008fc80003800000 */
[----:B------:R-:W-:Y:S01]  /*0b20*/  @!P1 FMNMX R0, R0, R11, PT ;  /* 0x0000000b00009209 */ /* 0x000fe20003800000 */
[----:B------:R-:W-:Y:S06]  /*0b30*/  BRA.U UP0, `(.L_x_4) ;  /* 0xfffffff900e87547 */ /* 0x000fec000b83ffff */
.L_x_3:
[----:B------:R-:W-:-:S12]  /*0b40*/  UIADD3 UR4, UPT, UPT, UR5, -0x7, URZ ;  /* 0xfffffff905047890 */ /* 0x000fd8000fffe0ff */
.L_x_2:
[----:B------:R-:W-:-:S09]  /*0b50*/  UISETP.NE.AND UP0, UPT, UR8, URZ, UPT ;  /* 0x000000ff0800728c */ /* 0x000fd2000bf05270 */
[----:B------:R-:W-:Y:S05]  /*0b60*/  BRA.U !UP0, `(.L_x_1) ;  /* 0x0000000908547547 */ /* 0x000fea000b800000 */
[----:B------:R-:W0:Y:S01]  /*0b70*/  LDCU UR5, c[0x0][0x39c] ;  /* 0x00007380ff0577ac */ /* 0x000e220008000800 */
[----:B------:R-:W-:Y:S02]  /*0b80*/  UISETP.GE.U32.AND UP0, UPT, UR8, 0x8, UPT ;  /* 0x000000080800788c */ /* 0x000fe4000bf06070 */
[----:B0-----:R-:W-:-:S04]  /*0b90*/  ULOP3.LUT UR7, UR5, 0x7, URZ, 0xc0, !UPT ;  /* 0x0000000705077892 */ /* 0x001fc8000f8ec0ff */
[----:B------:R-:W-:-:S03]  /*0ba0*/  UISETP.NE.AND UP1, UPT, UR7, URZ, UPT ;  /* 0x000000ff0700728c */ /* 0x000fc6000bf25270 */
[----:B------:R-:W-:Y:S08]  /*0bb0*/  BRA.U !UP0, `(.L_x_5) ;  /* 0x0000000108907547 */ /* 0x000ff0000b800000 */
[----:B------:R-:W0:Y:S01]  /*0bc0*/  LDC.64 R4, c[0x0][0x380] ;  /* 0x0000e000ff047b82 */ /* 0x000e220000000a00 */
[----:B------:R-:W-:Y:S02]  /*0bd0*/  VIADD R10, R22, UR4 ;  /* 0x00000004160a7c36 */ /* 0x000fe40008000000 */
[----:B------:R-:W-:-:S03]  /*0be0*/  VIADD R7, R26, UR4 ;  /* 0x000000041a077c36 */ /* 0x000fc60008000000 */
[----:B------:R-:W-:Y:S01]  /*0bf0*/  ISETP.GE.AND P6, PT, R10, UR6, PT ;  /* 0x000000060a007c0c */ /* 0x000fe2000bfc6270 */
[----:B0-----:R-:W-:-:S12]  /*0c00*/  IMAD.WIDE R4, R7, 0x4, R4 ;  /* 0x0000000407047825 */ /* 0x001fd800078e0204 */
[----:B------:R-:W2:Y:S01]  /*0c10*/  @!P6 LDG.E.CONSTANT R7, desc[UR36][R4.64] ;  /* 0x000000240407e981 */ /* 0x000ea2000c1e9900 */
        /* <DEDUP_REMOVED lines=10> */
[----:B------:R-:W3:Y:S01]  /*0cc0*/  @!P5 LDG.E.CONSTANT R9, desc[UR36][R4.64+0x4] ;  /* 0x000004240409d981 */ /* 0x000ee2000c1e9900 */
[----:B------:R-:W-:-:S03]  /*0cd0*/  ISETP.GE.AND P1, PT, R6, UR6, PT ;  /* 0x0000000606007c0c */ /* 0x000fc6000bf26270 */
[----:B------:R-:W4:Y:S01]  /*0ce0*/  @!P4 LDG.E.CONSTANT R11, desc[UR36][R4.64+0x8] ;  /* 0x00000824040bc981 */ /* 0x000f22000c1e9900 */
[----:B------:R-:W-:Y:S02]  /*0cf0*/  ISETP.GE.AND P0, PT, R8, UR6, PT ;  /* 0x0000000608007c0c */ /* 0x000fe4000bf06270 */
[----:B------:R-:W-:Y:S01]  /*0d00*/  IADD3 R6, PT, PT, R10, 0x7, RZ ;  /* 0x000000070a067810 */ /* 0x000fe20007ffe0ff */
[----:B------:R-:W5:Y:S06]  /*0d10*/  @!P3 LDG.E.CONSTANT R13, desc[UR36][R4.64+0xc] ;  /* 0x00000c24040db981 */ /* 0x000f6c000c1e9900 */
[----:B------:R-:W5:Y:S04]  /*0d20*/  @!P1 LDG.E.CONSTANT R15, desc[UR36][R4.64+0x14] ;  /* 0x00001424040f9981 */ /* 0x000f68000c1e9900 */
[----:B------:R-:W5:Y:S01]  /*0d30*/  @!P0 LDG.E.CONSTANT R19, desc[UR36][R4.64+0x18] ;  /* 0x0000182404138981 */ /* 0x000f62000c1e9900 */
[----:B--2---:R-:W-:-:S02]  /*0d40*/  @!P6 FMNMX R0, R0, R7, PT ;  /* 0x000000070000e209 */ /* 0x004fc40003800000 */
[----:B------:R-:W-:Y:S01]  /*0d50*/  ISETP.GE.AND P6, PT, R6, UR6, PT ;  /* 0x0000000606007c0c */ /* 0x000fe2000bfc6270 */
[----:B------:R-:W2:-:S12]  /*0d60*/  @!P2 LDG.E.CONSTANT R7, desc[UR36][R4.64+0x10] ;  /* 0x000010240407a981 */ /* 0x000e98000c1e9900 */
[----:B------:R-:W2:Y:S01]  /*0d70*/  @!P6 LDG.E.CONSTANT R21, desc[UR36][R4.64+0x1c] ;  /* 0x00001c240415e981 */ /* 0x000ea2000c1e9900 */
[----:B---3--:R-:W-:-:S04]  /*0d80*/  @!P5 FMNMX R0, R0, R9, PT ;  /* 0x000000090000d209 */ /* 0x008fc80003800000 */
[----:B----4-:R-:W-:-:S04]  /*0d90*/  @!P4 FMNMX R0, R0, R11, PT ;  /* 0x0000000b0000c209 */ /* 0x010fc80003800000 */
[----:B-----5:R-:W-:Y:S01]  /*0da0*/  @!P3 FMNMX R0, R0, R13, PT ;  /* 0x0000000d0000b209 */ /* 0x020fe20003800000 */
[----:B------:R-:W-:-:S03]  /*0db0*/  UIADD3 UR4, UPT, UPT, UR4, 0x8, URZ ;  /* 0x0000000804047890 */ /* 0x000fc6000fffe0ff */
[----:B--2---:R-:W-:-:S04]  /*0dc0*/  @!P2 FMNMX R0, R0, R7, PT ;  /* 0x000000070000a209 */ /* 0x004fc80003800000 */
[----:B------:R-:W-:-:S04]  /*0dd0*/  @!P1 FMNMX R0, R0, R15, PT ;  /* 0x0000000f00009209 */ /* 0x000fc80003800000 */
[----:B------:R-:W-:-:S04]  /*0de0*/  @!P0 FMNMX R0, R0, R19, PT ;  /* 0x0000001300008209 */ /* 0x000fc80003800000 */
[----:B------:R-:W-:-:S07]  /*0df0*/  @!P6 FMNMX R0, R0, R21, PT ;  /* 0x000000150000e209 */ /* 0x000fce0003800000 */
.L_x_5:
[----:B------:R-:W-:Y:S05]  /*0e00*/  BRA.U !UP1, `(.L_x_1) ;  /* 0x0000000509ac7547 */ /* 0x000fea000b800000 */
[----:B------:R-:W-:Y:S02]  /*0e10*/  UISETP.GE.U32.AND UP0, UPT, UR7, 0x4, UPT ;  /* 0x000000040700788c */ /* 0x000fe4000bf06070 */
[----:B------:R-:W-:-:S04]  /*0e20*/  ULOP3.LUT UR5, UR5, 0x3, URZ, 0xc0, !UPT ;  /* 0x0000000305057892 */ /* 0x000fc8000f8ec0ff */
[----:B------:R-:W-:-:S03]  /*0e30*/  UISETP.NE.AND UP1, UPT, UR5, URZ, UPT ;  /* 0x000000ff0500728c */ /* 0x000fc6000bf25270 */
[----:B------:R-:W-:Y:S08]  /*0e40*/  BRA.U !UP0, `(.L_x_6) ;  /* 0x0000000108507547 */ /* 0x000ff0000b800000 */
[----:B------:R-:W0:Y:S01]  /*0e50*/  LDC.64 R4, c[0x0][0x380] ;  /* 0x0000e000ff047b82 */ /* 0x000e220000000a00 */
[----:B------:R-:W-:Y:S02]  /*0e60*/  VIADD R6, R22, UR4 ;  /* 0x0000000416067c36 */ /* 0x000fe40008000000 */
[----:B------:R-:W-:Y:S02]  /*0e70*/  VIADD R7, R26, UR4 ;  /* 0x000000041a077c36 */ /* 0x000fe40008000000 */
[C---:B------:R-:W-:Y:S01]  /*0e80*/  VIADD R8, R6.reuse, 0x1 ;  /* 0x0000000106087836 */ /* 0x040fe20000000000 */
[C---:B------:R-:W-:Y:S01]  /*0e90*/  ISETP.GE.AND P0, PT, R6.reuse, UR6, PT ;  /* 0x0000000606007c0c */ /* 0x040fe2000bf06270 */
[C---:B------:R-:W-:Y:S02]  /*0ea0*/  VIADD R9, R6.reuse, 0x2 ;  /* 0x0000000206097836 */ /* 0x040fe40000000000 */
[----:B------:R-:W-:Y:S01]  /*0eb0*/  VIADD R6, R6, 0x3 ;  /* 0x0000000306067836 */ /* 0x000fe20000000000 */
[----:B------:R-:W-:-:S02]  /*0ec0*/  ISETP.GE.AND P1, PT, R8, UR6, PT ;  /* 0x0000000608007c0c */ /* 0x000fc4000bf26270 */
[----:B------:R-:W-:Y:S02]  /*0ed0*/  ISETP.GE.AND P2, PT, R9, UR6, PT ;  /* 0x0000000609007c0c */ /* 0x000fe4000bf46270 */
[----:B------:R-:W-:Y:S01]  /*0ee0*/  ISETP.GE.AND P3, PT, R6, UR6, PT ;  /* 0x0000000606007c0c */ /* 0x000fe2000bf66270 */
[----:B0-----:R-:W-:-:S05]  /*0ef0*/  IMAD.WIDE R4, R7, 0x4, R4 ;  /* 0x0000000407047825 */ /* 0x001fca00078e0204 */
[----:B------:R-:W2:Y:S04]  /*0f00*/  @!P0 LDG.E.CONSTANT R7, desc[UR36][R4.64] ;  /* 0x0000002404078981 */ /* 0x000ea8000c1e9900 */
[----:B------:R-:W3:Y:S04]  /*0f10*/  @!P1 LDG.E.CONSTANT R9, desc[UR36][R4.64+0x4] ;  /* 0x0000042404099981 */ /* 0x000ee8000c1e9900 */
[----:B------:R-:W4:Y:S04]  /*0f20*/  @!P2 LDG.E.CONSTANT R11, desc[UR36][R4.64+0x8] ;  /* 0x00000824040ba981 */ /* 0x000f28000c1e9900 */
[----:B------:R-:W5:Y:S01]  /*0f30*/  @!P3 LDG.E.CONSTANT R13, desc[UR36][R4.64+0xc] ;  /* 0x00000c24040db981 */ /* 0x000f62000c1e9900 */
[----:B------:R-:W-:Y:S01]  /*0f40*/  UIADD3 UR4, UPT, UPT, UR4, 0x4, URZ ;  /* 0x0000000404047890 */ /* 0x000fe2000fffe0ff */
[----:B--2---:R-:W-:-:S04]  /*0f50*/  @!P0 FMNMX R0, R0, R7, PT ;  /* 0x0000000700008209 */ /* 0x004fc80003800000 */
[----:B---3--:R-:W-:-:S04]  /*0f60*/  @!P1 FMNMX R0, R0, R9, PT ;  /* 0x0000000900009209 */ /* 0x008fc80003800000 */
[----:B----4-:R-:W-:-:S04]  /*0f70*/  @!P2 FMNMX R0, R0, R11, PT ;  /* 0x0000000b0000a209 */ /* 0x010fc80003800000 */
[----:B-----5:R-:W-:-:S07]  /*0f80*/  @!P3 FMNMX R0, R0, R13, PT ;  /* 0x0000000d0000b209 */ /* 0x020fce0003800000 */
.L_x_6:
[----:B------:R-:W-:Y:S05]  /*0f90*/  BRA.U !UP1, `(.L_x_1) ;  /* 0x0000000509487547 */ /* 0x000fea000b800000 */
[----:B------:R-:W0:Y:S01]  /*0fa0*/  LDCU.64 UR8, c[0x0][0x380] ;  /* 0x00007000ff0877ac */ /* 0x000e220008000a00 */
[----:B------:R-:W-:-:S04]  /*0fb0*/  VIADD R8, R22, UR4 ;  /* 0x0000000416087c36 */ /* 0x000fc80008000000 */
[----:B------:R-:W-:Y:S01]  /*0fc0*/  IMAD R3, R3, UR6, R8 ;  /* 0x0000000603037c24 */ /* 0x000fe2000f8e0208 */
[----:B------:R-:W-:Y:S01]  /*0fd0*/  ISETP.GE.AND P0, PT, R8, UR6, PT ;  /* 0x0000000608007c0c */ /* 0x000fe2000bf06270 */
[----:B0-----:R-:W-:Y:S02]  /*0fe0*/  IMAD.U32 R4, RZ, RZ, UR8 ;  /* 0x00000008ff047e24 */ /* 0x001fe4000f8e00ff */
[----:B------:R-:W-:Y:S02]  /*0ff0*/  IMAD.U32 R5, RZ, RZ, UR9 ;  /* 0x00000009ff057e24 */ /* 0x000fe4000f8e00ff */
[----:B------:R-:W-:-:S08]  /*1000*/  IMAD.WIDE R6, R3, 0x4, R4 ;  /* 0x0000000403067825 */ /* 0x000fd000078e0204 */
[----:B------:R-:W2:Y:S01]  /*1010*/  @!P0 LDG.E.CONSTANT R7, desc[UR36][R6.64] ;  /* 0x0000002406078981 */ /* 0x000ea2000c1e9900 */
[----:B------:R-:W-:-:S04]  /*1020*/  UIADD3 UR5, UPT, UPT, -UR5, 0x1, URZ ;  /* 0x0000000105057890 */ /* 0x000fc8000fffe1ff */
[----:B------:R-:W-:Y:S01]  /*1030*/  UISETP.NE.AND UP0, UPT, UR5, URZ, UPT ;  /* 0x000000ff0500728c */ /* 0x000fe2000bf05270 */
[----:B--2---:R-:W-:-:S08]  /*1040*/  @!P0 FMNMX R0, R0, R7, PT ;  /* 0x0000000700008209 */ /* 0x004fd00003800000 */
[----:B------:R-:W-:Y:S05]  /*1050*/  BRA.U !UP0, `(.L_x_1) ;  /* 0x0000000508187547 */ /* 0x000fea000b800000 */
[----:B------:R-:W0:Y:S01]  /*1060*/  LDC.64 R6, c[0x0][0x380] ;  /* 0x0000e000ff067b82 */ /* 0x000e220000000a00 */
[----:B------:R-:W-:Y:S01]  /*1070*/  UISETP.GE.AND UP0, UPT, UR5, URZ, UPT ;  /* 0x000000ff0500728c */ /* 0x000fe2000bf06270 */
[----:B------:R-:W-:Y:S01]  /*1080*/  VIADD R3, R3, 0x1 ;  /* 0x0000000103037836 */ /* 0x000fe20000000000 */
[----:B------:R-:W1:Y:S01]  /*1090*/  LDCU UR7, c[0x0][0x398] ;  /* 0x00007300ff0777ac */ /* 0x000e620008000800 */
[----:B------:R-:W-:-:S06]  /*10a0*/  VIADD R19, R8, 0x1 ;  /* 0x0000000108137836 */ /* 0x000fcc0000000000 */
[----:B------:R-:W-:Y:S05]  /*10b0*/  BRA.U UP0, `(.L_x_7) ;  /* 0x0000000100dc7547 */ /* 0x000fea000b800000 */
[----:B------:R-:W-:Y:S01]  /*10c0*/  UIADD3 UR4, UPT, UPT, -UR5, URZ, URZ ;  /* 0x000000ff05047290 */ /* 0x000fe2000fffe1ff */
[----:B------:R-:W-:-:S03]  /*10d0*/  PLOP3.LUT P0, PT, PT, PT, PT, 0x80, 0x8 ;  /* 0x000000000008781c */ /* 0x000fc60003f0f070 */
[----:B------:R-:W-:-:S09]  /*10e0*/  UISETP.GT.AND UP0, UPT, UR4, 0x3, UPT ;  /* 0x000000030400788c */ /* 0x000fd2000bf04270 */
[----:B------:R-:W-:Y:S05]  /*10f0*/  BRA.U !UP0, `(.L_x_8) ;  /* 0x00000001087c7547 */ /* 0x000fea000b800000 */
[----:B------:R-:W2:Y:S01]  /*1100*/  LDC.64 R4, c[0x0][0x380] ;  /* 0x0000e000ff047b82 */ /* 0x000ea20000000a00 */
[----:B------:R-:W-:Y:S01]  /*1110*/  PLOP3.LUT P0, PT, PT, PT, PT, 0x8, 0x80 ;  /* 0x000000000080781c */ /* 0x000fe20003f0e170 */
[----:B------:R-:W3:Y:S01]  /*1120*/  LDCU UR6, c[0x0][0x398] ;  /* 0x00007300ff0677ac */ /* 0x000ee20008000800 */
[----:B------:R-:W-:-:S11]  /*1130*/  NOP ;  /* 0x0000000000007918 */ /* 0x000fd60000000000 */
.L_x_9:
[C---:B------:R-:W-:Y:S01]  /*1140*/  VIADD R8, R19.reuse, 0x1 ;  /* 0x0000000113087836 */ /* 0x040fe20000000000 */
[----:B---3--:R-:W-:Y:S01]  /*1150*/  ISETP.GE.AND P1, PT, R19, UR6, PT ;  /* 0x0000000613007c0c */ /* 0x008fe2000bf26270 */
[--C-:B--2---:R-:W-:Y:S01]  /*1160*/  IMAD.WIDE R14, R3, 0x4, R4.reuse ;  /* 0x00000004030e7825 */ /* 0x104fe200078e0204 */
[C---:B------:R-:W-:Y:S02]  /*1170*/  IADD3 R9, PT, PT, R19.reuse, 0x2, RZ ;  /* 0x0000000213097810 */ /* 0x040fe40007ffe0ff */
[----:B------:R-:W-:Y:S01]  /*1180*/  ISETP.GE.AND P2, PT, R8, UR6, PT ;  /* 0x0000000608007c0c */ /* 0x000fe2000bf46270 */
[----:B------:R-:W-:Y:S01]  /*1190*/  VIADD R8, R19, 0x3 ;  /* 0x0000000313087836 */ /* 0x000fe20000000000 */
[----:B------:R-:W-:Y:S01]  /*11a0*/  ISETP.GE.AND P3, PT, R9, UR6, PT ;  /* 0x0000000609007c0c */ /* 0x000fe2000bf66270 */
[C---:B------:R-:W-:Y:S02]  /*11b0*/  VIADD R9, R3.reuse, 0x1 ;  /* 0x0000000103097836 */ /* 0x040fe40000000000 */
[----:B------:R-:W-:Y:S01]  /*11c0*/  VIADD R11, R3, 0x2 ;  /* 0x00000002030b7836 */ /* 0x000fe20000000000 */
[----:B------:R-:W-:Y:S01]  /*11d0*/  ISETP.GE.AND P4, PT, R8, UR6, PT ;  /* 0x0000000608007c0c */ /* 0x000fe2000bf86270 */
[----:B------:R-:W-:-:S02]  /*11e0*/  IMAD.WIDE R8, R9, 0x4, R4 ;  /* 0x0000000409087825 */ /* 0x000fc400078e0204 */
[----:B------:R-:W2:Y:S02]  /*11f0*/  @!P1 LDG.E.CONSTANT R15, desc[UR36][R14.64] ;  /* 0x000000240e0f9981 */ /* 0x000ea4000c1e9900 */
[----:B------:R-:W-:Y:S02]  /*1200*/  VIADD R13, R3, 0x3 ;  /* 0x00000003030d7836 */ /* 0x000fe40000000000 */
[--C-:B------:R-:W-:Y:S01]  /*1210*/  IMAD.WIDE R10, R11, 0x4, R4.reuse ;  /* 0x000000040b0a7825 */ /* 0x100fe200078e0204 */
[----:B------:R-:W3:Y:S03]  /*1220*/  @!P2 LDG.E.CONSTANT R9, desc[UR36][R8.64] ;  /* 0x000000240809a981 */ /* 0x000ee6000c1e9900 */
[----:B------:R-:W-:Y:S02]  /*1230*/  IMAD.WIDE R12, R13, 0x4, R4 ;  /* 0x000000040d0c7825 */ /* 0x000fe400078e0204 */
[----:B------:R-:W4:Y:S04]  /*1240*/  @!P3 LDG.E.CONSTANT R11, desc[UR36][R10.64] ;  /* 0x000000240a0bb981 */ /* 0x000f28000c1e9900 */
[----:B------:R-:W5:Y:S01]  /*1250*/  @!P4 LDG.E.CONSTANT R13, desc[UR36][R12.64] ;  /* 0x000000240c0dc981 */ /* 0x000f62000c1e9900 */
[----:B------:R-:W-:Y:S01]  /*1260*/  UIADD3 UR5, UPT, UPT, UR5, 0x4, URZ ;  /* 0x0000000405057890 */ /* 0x000fe2000fffe0ff */
[----:B------:R-:W-:-:S02]  /*1270*/  VIADD R19, R19, 0x4 ;  /* 0x0000000413137836 */ /* 0x000fc40000000000 */
[----:B------:R-:W-:Y:S01]  /*1280*/  VIADD R3, R3, 0x4 ;  /* 0x0000000403037836 */ /* 0x000fe20000000000 */
[----:B------:R-:W-:Y:S01]  /*1290*/  UISETP.GE.AND UP0, UPT, UR5, -0x3, UPT ;  /* 0xfffffffd0500788c */ /* 0x000fe2000bf06270 */
[----:B--2---:R-:W-:-:S04]  /*12a0*/  @!P1 FMNMX R0, R0, R15, PT ;  /* 0x0000000f00009209 */ /* 0x004fc80003800000 */
[----:B---3--:R-:W-:-:S04]  /*12b0*/  @!P2 FMNMX R0, R0, R9, PT ;  /* 0x000000090000a209 */ /* 0x008fc80003800000 */
[----:B----4-:R-:W-:-:S04]  /*12c0*/  @!P3 FMNMX R0, R0, R11, PT ;  /* 0x0000000b0000b209 */ /* 0x010fc80003800000 */
[----:B-----5:R-:W-:Y:S01]  /*12d0*/  @!P4 FMNMX R0, R0, R13, PT ;  /* 0x0000000d0000c209 */ /* 0x020fe20003800000 */
[----:B------:R-:W-:Y:S06]  /*12e0*/  BRA.U !UP0, `(.L_x_9) ;  /* 0xfffffffd08947547 */ /* 0x000fec000b83ffff */
.L_x_8:
[----:B------:R-:W-:-:S04]  /*12f0*/  UIADD3 UR4, UPT, UPT, -UR5, URZ, URZ ;  /* 0x000000ff05047290 */ /* 0x000fc8000fffe1ff */
[----:B------:R-:W-:-:S09]  /*1300*/  UISETP.GT.AND UP0, UPT, UR4, 0x1, UPT ;  /* 0x000000010400788c */ /* 0x000fd2000bf04270 */
[----:B------:R-:W-:Y:S05]  /*1310*/  BRA.U !UP0, `(.L_x_10) ;  /* 0x00000001083c7547 */ /* 0x000fea000b800000 */
[C---:B------:R-:W-:Y:S01]  /*1320*/  ISETP.GE.AND P0, PT, R19.reuse, UR6, PT ;  /* 0x0000000613007c0c */ /* 0x040fe2000bf06270 */
[----:B------:R-:W-:Y:S02]  /*1330*/  VIADD R19, R19, 0x1 ;  /* 0x0000000113137836 */ /* 0x000fe40000000000 */
[----:B------:R-:W-:-:S03]  /*1340*/  IMAD.WIDE R8, R3, 0x4, R4 ;  /* 0x0000000403087825 */ /* 0x000fc600078e0204 */
[----:B------:R-:W-:Y:S01]  /*1350*/  ISETP.GE.AND P1, PT, R19, UR6, PT ;  /* 0x0000000613007c0c */ /* 0x000fe2000bf26270 */
[----:B------:R-:W-:-:S04]  /*1360*/  VIADD R3, R3, 0x1 ;  /* 0x0000000103037836 */ /* 0x000fc80000000000 */
[C---:B------:R-:W-:Y:S02]  /*1370*/  IMAD.WIDE R4, R3.reuse, 0x4, R4 ;  /* 0x0000000403047825 */ /* 0x040fe400078e0204 */
[----:B------:R-:W2:Y:S06]  /*1380*/  @!P0 LDG.E.CONSTANT R9, desc[UR36][R8.64] ;  /* 0x0000002408098981 */ /* 0x000eac000c1e9900 */
[----:B------:R-:W3:Y:S01]  /*1390*/  @!P1 LDG.E.CONSTANT R5, desc[UR36][R4.64] ;  /* 0x0000002404059981 */ /* 0x000ee2000c1e9900 */
[----:B------:R-:W-:Y:S01]  /*13a0*/  UIADD3 UR5, UPT, UPT, UR5, 0x1, URZ ;  /* 0x0000000105057890 */ /* 0x000fe2000fffe0ff */
[----:B------:R-:W-:-:S02]  /*13b0*/  VIADD R3, R3, 0x1 ;  /* 0x0000000103037836 */ /* 0x000fc40000000000 */
[----:B------:R-:W-:Y:S01]  /*13c0*/  VIADD R19, R19, 0x1 ;  /* 0x0000000113137836 */ /* 0x000fe20000000000 */
[----:B------:R-:W-:Y:S01]  /*13d0*/  UIADD3 UR5, UPT, UPT, UR5, 0x1, URZ ;  /* 0x0000000105057890 */ /* 0x000fe2000fffe0ff */
[----:B--2---:R-:W-:Y:S02]  /*13e0*/  @!P0 FMNMX R0, R0, R9, PT ;  /* 0x0000000900008209 */ /* 0x004fe40003800000 */
[----:B------:R-:W-:Y:S02]  /*13f0*/  PLOP3.LUT P0, PT, PT, PT, PT, 0x8, 0x80 ;  /* 0x000000000080781c */ /* 0x000fe40003f0e170 */
[----:B---3--:R-:W-:-:S11]  /*1400*/  @!P1 FMNMX R0, R0, R5, PT ;  /* 0x0000000500009209 */ /* 0x008fd60003800000 */
.L_x_10:
[----:B------:R-:W-:-:S13]  /*1410*/  ISETP.EQ.AND P1, PT, RZ, UR5, PT ;  /* 0x00000005ff007c0c */ /* 0x000fda000bf22270 */
[----:B------:R-:W-:Y:S05]  /*1420*/  @!P0 BRA P1, `(.L_x_1) ;  /* 0x0000000000248947 */ /* 0x000fea0000800000 */
.L_x_7:
[----:B-1----:R-:W-:Y:S01]  /*1430*/  ISETP.GE.AND P0, PT, R19, UR7, PT ;  /* 0x0000000713007c0c */ /* 0x002fe2000bf06270 */
[----:B0-----:R-:W-:-:S12]  /*1440*/  IMAD.WIDE R4, R3, 0x4, R6 ;  /* 0x0000000403047825 */ /* 0x001fd800078e0206 */
[----:B------:R-:W2:Y:S01]  /*1450*/  @!P0 LDG.E.CONSTANT R5, desc[UR36][R4.64] ;  /* 0x0000002404058981 */ /* 0x000ea2000c1e9900 */
[----:B------:R-:W-:Y:S01]  /*1460*/  UIADD3 UR5, UPT, UPT, UR5, 0x1, URZ ;  /* 0x0000000105057890 */ /* 0x000fe2000fffe0ff */
[----:B------:R-:W-:Y:S01]  /*1470*/  VIADD R19, R19, 0x1 ;  /* 0x0000000113137836 */ /* 0x000fe20000000000 */
[----:B------:R-:W-:Y:S02]  /*1480*/  IADD3 R3, PT, PT, R3, 0x1, RZ ;  /* 0x0000000103037810 */ /* 0x000fe40007ffe0ff */
[----:B------:R-:W-:Y:S01]  /*1490*/  UISETP.NE.AND UP0, UPT, UR5, URZ, UPT ;  /* 0x000000ff0500728c */ /* 0x000fe2000bf05270 */
[----:B--2---:R-:W-:-:S08]  /*14a0*/  @!P0 FMNMX R0, R0, R5, PT ;  /* 0x0000000500008209 */ /* 0x004fd00003800000 */
[----:B------:R-:W-:Y:S05]  /*14b0*/  BRA.U UP0, `(.L_x_7) ;  /* 0xfffffffd00dc7547 */ /* 0x000fea000b83ffff */
.L_x_1:
[----:B------:R-:W2:Y:S01]  /*14c0*/  SHFL.DOWN PT, R19, R0, 0x10, 0x1f ;  /* 0x0a001f0000137f89 */ /* 0x000ea200000e0000 */
[----:B------:R-:W-:Y:S01]  /*14d0*/  MOV R23, 0x10 ;  /* 0x0000001000177802 */ /* 0x000fe20000000f00 */
[----:B------:R-:W3:Y:S01]  /*14e0*/  LDCU.64 UR4, c[0x4][URZ] ;  /* 0x01000000ff0477ac */ /* 0x000ee20008000a00 */
[----:B0-----:R-:W-:Y:S01]  /*14f0*/  IMAD.MOV.U32 R6, RZ, RZ, R18 ;  /* 0x000000ffff067224 */ /* 0x001fe200078e0012 */
[----:B------:R0:W-:Y:S01]  /*1500*/  STL.64 [R1], R16 ;  /* 0x0000001001007387 */ /* 0x0001e20000100a00 */
[----:B------:R0:W4:Y:S01]  /*1510*/  LDC.64 R8, c[0x4][R23] ;  /* 0x0100000017087b82 */ /* 0x0001220000000a00 */
[----:B------:R-:W-:Y:S02]  /*1520*/  IMAD.MOV.U32 R7, RZ, RZ, R2 ;  /* 0x000000ffff077224 */ /* 0x000fe400078e0002 */
[----:B------:R0:W-:Y:S01]  /*1530*/  STL [R1+0x8], R22 ;  /* 0x0000081601007387 */ /* 0x0001e20000100800 */
[----:B---3--:R-:W-:Y:S02]  /*1540*/  IMAD.U32 R4, RZ, RZ, UR4 ;  /* 0x00000004ff047e24 */ /* 0x008fe4000f8e00ff */
[----:B------:R-:W-:Y:S01]  /*1550*/  IMAD.U32 R5, RZ, RZ, UR5 ;  /* 0x00000005ff057e24 */ /* 0x000fe2000f8e00ff */
[----:B--2---:R-:W-:-:S04]  /*1560*/  FMNMX R19, R19, R0, PT ;  /* 0x0000000013137209 */ /* 0x004fc80003800000 */
[----:B------:R-:W2:Y:S02]  /*1570*/  F2F.F64.F32 R10, R19 ;  /* 0x00000013000a7310 */ /* 0x000ea40000201800 */
[----:B--2---:R0:W-:Y:S02]  /*1580*/  STL.64 [R1+0x10], R10 ;  /* 0x0000100a01007387 */ /* 0x0041e40000100a00 */
[----:B------:R-:W-:-:S07]  /*1590*/  LEPC R20, `(.L_x_11) ;  /* 0x000000001014794e */ /* 0x000fce0000000000 */
[----:B01--4-:R-:W-:Y:S05]  /*15a0*/  CALL.ABS.NOINC R8 ;  /* 0x0000000008007343 */ /* 0x013fea0003c00000 */
.L_x_11:
[----:B------:R-:W-:-:S03]  /*15b0*/  UMOV UR4, 0xffffffff ;  /* 0xffffffff00047882 */ /* 0x000fc60000000000 */
[----:B------:R-:W-:Y:S05]  /*15c0*/  BRA.DIV UR4, `(.L_x_12) ;  /* 0x0000000604a07947 */ /* 0x000fea000b800000 */
[----:B------:R-:W0:Y:S01]  /*15d0*/  SHFL.DOWN PT, R14, R19, 0x8, 0x1f ;  /* 0x09001f00130e7f89 */ /* 0x000e2200000e0000 */
[----:B------:R1:W2:Y:S01]  /*15e0*/  LDC.64 R8, c[0x4][R23] ;  /* 0x0100000017087b82 */ /* 0x0002a20000000a00 */
[----:B------:R-:W3:Y:S01]  /*15f0*/  LDCU.64 UR4, c[0x4][URZ] ;  /* 0x01000000ff0477ac */ /* 0x000ee20008000a00 */
[----:B------:R-:W-:Y:S01]  /*1600*/  IMAD.MOV.U32 R6, RZ, RZ, R18 ;  /* 0x000000ffff067224 */ /* 0x000fe200078e0012 */
[----:B------:R1:W-:Y:S01]  /*1610*/  STL.64 [R1], R16 ;  /* 0x0000001001007387 */ /* 0x0003e20000100a00 */
[----:B------:R-:W-:-:S03]  /*1620*/  IMAD.MOV.U32 R7, RZ, RZ, R2 ;  /* 0x000000ffff077224 */ /* 0x000fc600078e0002 */
[----:B------:R1:W-:Y:S01]  /*1630*/  STL [R1+0x8], R22 ;  /* 0x0000081601007387 */ /* 0x0003e20000100800 */
[----:B---3--:R-:W-:Y:S02]  /*1640*/  IMAD.U32 R4, RZ, RZ, UR4 ;  /* 0x00000004ff047e24 */ /* 0x008fe4000f8e00ff */
[----:B------:R-:W-:Y:S01]  /*1650*/  IMAD.U32 R5, RZ, RZ, UR5 ;  /* 0x00000005ff057e24 */ /* 0x000fe2000f8e00ff */
[----:B0-----:R-:W-:-:S04]  /*1660*/  FMNMX R24, R19, R14, PT ;  /* 0x0000000e13187209 */ /* 0x001fc80003800000 */
[----:B------:R-:W0:Y:S02]  /*1670*/  F2F.F64.F32 R10, R24 ;  /* 0x00000018000a7310 */ /* 0x000e240000201800 */
[----:B0-----:R1:W-:Y:S02]  /*1680*/  STL.64 [R1+0x10], R10 ;  /* 0x0000100a01007387 */ /* 0x0013e40000100a00 */
[----:B------:R-:W-:-:S07]  /*1690*/  LEPC R20, `(.L_x_13) ;  /* 0x000000001014794e */ /* 0x000fce0000000000 */
[----:B-12---:R-:W-:Y:S05]  /*16a0*/  CALL.ABS.NOINC R8 ;  /* 0x0000000008007343 */ /* 0x006fea0003c00000 */
.L_x_13:
[----:B------:R-:W0:Y:S01]  /*16b0*/  SHFL.DOWN PT, R14, R24, 0x4, 0x1f ;  /* 0x08801f00180e7f89 */ /* 0x000e2200000e0000 */
[----:B------:R1:W2:Y:S01]  /*16c0*/  LDC.64 R8, c[0x4][R23] ;  /* 0x0100000017087b82 */ /* 0x0002a20000000a00 */
[----:B------:R-:W3:Y:S01]  /*16d0*/  LDCU.64 UR4, c[0x4][URZ] ;  /* 0x01000000ff0477ac */ /* 0x000ee20008000a00 */
[----:B------:R-:W-:Y:S01]  /*16e0*/  IMAD.MOV.U32 R6, RZ, RZ, R18 ;  /* 0x000000ffff067224 */ /* 0x000fe200078e0012 */
[----:B------:R1:W-:Y:S01]  /*16f0*/  STL.64 [R1], R16 ;  /* 0x0000001001007387 */ /* 0x0003e20000100a00 */
[----:B------:R-:W-:-:S03]  /*1700*/  MOV R7, R2 ;  /* 0x0000000200077202 */ /* 0x000fc60000000f00 */
        /* <DEDUP_REMOVED lines=8> */
.L_x_14:
        /* <DEDUP_REMOVED lines=14> */
.L_x_15:
[----:B------:R0:W1:Y:S02]  /*1870*/  SHFL.DOWN PT, R14, R24, 0x1, 0x1f ;  /* 0x08201f00180e7f89 */ /* 0x00006400000e0000 */
.L_x_28:
[----:B-1----:R-:W-:Y:S01]  /*1880*/  FMNMX R19, R24, R14, PT ;  /* 0x0000000e18137209 */ /* 0x002fe20003800000 */
[----:B------:R1:W-:Y:S01]  /*1890*/  STL.64 [R1], R16 ;  /* 0x0000001001007387 */ /* 0x0003e20000100a00 */
[----:B------:R1:W2:Y:S01]  /*18a0*/  LDC.64 R8, c[0x4][R23] ;  /* 0x0100000017087b82 */ /* 0x0002a20000000a00 */
[----:B------:R-:W3:Y:S01]  /*18b0*/  LDCU.64 UR4, c[0x4][URZ] ;  /* 0x01000000ff0477ac */ /* 0x000ee20008000a00 */
[----:B------:R-:W4:Y:S01]  /*18c0*/  F2F.F64.F32 R10, R19 ;  /* 0x00000013000a7310 */ /* 0x000f220000201800 */
[----:B------:R1:W-:Y:S01]  /*18d0*/  STL [R1+0x8], R22 ;  /* 0x0000081601007387 */ /* 0x0003e20000100800 */
[----:B------:R-:W-:Y:S02]  /*18e0*/  IMAD.MOV.U32 R6, RZ, RZ, R18 ;  /* 0x000000ffff067224 */ /* 0x000fe400078e0012 */
[----:B------:R-:W-:Y:S01]  /*18f0*/  IMAD.MOV.U32 R7, RZ, RZ, R2 ;  /* 0x000000ffff077224 */ /* 0x000fe200078e0002 */
[----:B----4-:R1:W-:Y:S01]  /*1900*/  STL.64 [R1+0x10], R10 ;  /* 0x0000100a01007387 */ /* 0x0103e20000100a00 */
[----:B---3--:R-:W-:-:S02]  /*1910*/  IMAD.U32 R4, RZ, RZ, UR4 ;  /* 0x00000004ff047e24 */ /* 0x008fc4000f8e00ff */
[----:B------:R-:W-:-:S07]  /*1920*/  IMAD.U32 R5, RZ, RZ, UR5 ;  /* 0x00000005ff057e24 */ /* 0x000fce000f8e00ff */
[----:B------:R-:W-:-:S07]  /*1930*/  LEPC R20, `(.L_x_16) ;  /* 0x000000001014794e */ /* 0x000fce0000000000 */
[----:B012---:R-:W-:Y:S05]  /*1940*/  CALL.ABS.NOINC R8 ;  /* 0x0000000008007343 */ /* 0x007fea0003c00000 */
.L_x_16:
[----:B------:R-:W0:Y:S01]  /*1950*/  S2R R6, SR_CgaCtaId ;  /* 0x0000000000067919 */ /* 0x000e220000008800 */
[----:B------:R-:W-:Y:S01]  /*1960*/  MOV R3, 0x400 ;  /* 0x0000040000037802 */ /* 0x000fe20000000f00 */
[----:B------:R-:W1:Y:S01]  /*1970*/  LDC.64 R4, c[0x0][0x388] ;  /* 0x0000e200ff047b82 */ /* 0x000e620000000a00 */
[----:B------:R-:W-:Y:S01]  /*1980*/  SHF.R.U32.HI R0, RZ, 0x3, R22 ;  /* 0x00000003ff007819 */ /* 0x000fe20000011616 */
[----:B------:R-:W-:Y:S05]  /*1990*/  WARPSYNC.ALL ;  /* 0x0000000000007948 */ /* 0x000fea0003800000 */
[----:B------:R-:W-:Y:S01]  /*19a0*/  LOP3.LUT P0, RZ, R22, 0x1f, RZ, 0xc0, !PT ;  /* 0x0000001f16ff7812 */ /* 0x000fe2000780c0ff */
[----:B------:R-:W2:Y:S01]  /*19b0*/  LDCU UR4, c[0x0][0x394] ;  /* 0x00007280ff0477ac */ /* 0x000ea20008000800 */
[----:B------:R-:W-:Y:S01]  /*19c0*/  LOP3.LUT R0, R0, 0x7c, RZ, 0xc0, !PT ;  /* 0x0000007c00007812 */ /* 0x000fe200078ec0ff */
[----:B-1----:R-:W-:Y:S01]  /*19d0*/  IMAD.WIDE.U32 R26, R26, 0x4, R4 ;  /* 0x000000041a1a7825 */ /* 0x002fe200078e0004 */
[----:B0-----:R-:W-:-:S05]  /*19e0*/  LEA R3, R6, R3, 0x18 ;  /* 0x0000000306037211 */ /* 0x001fca00078ec0ff */
[----:B------:R-:W-:-:S05]  /*19f0*/  IMAD.IADD R24, R0, 0x1, R3 ;  /* 0x0000000100187824 */ /* 0x000fca00078e0203 */
[----:B------:R0:W-:Y:S01]  /*1a00*/  @!P0 STS [R24], R19 ;  /* 0x0000001318008388 */ /* 0x0001e20000000800 */
[----:B------:R-:W-:Y:S06]  /*1a10*/  BAR.SYNC.DEFER_BLOCKING 0x0 ;  /* 0x0000000000007b1d */ /* 0x000fec0000010000 */
[----:B------:R-:W3:Y:S01]  /*1a20*/  LDG.E R10, desc[UR36][R26.64] ;  /* 0x000000241a0a7981 */ /* 0x000ee2000c1e1900 */
[----:B--2---:R-:W-:Y:S01]  /*1a30*/  UIADD3 UR4, UPT, UPT, UR4, -0x1, URZ ;  /* 0xffffffff04047890 */ /* 0x004fe2000fffe0ff */
[----:B------:R-:W-:Y:S01]  /*1a40*/  ISETP.NE.AND P0, PT, R17, RZ, PT ;  /* 0x000000ff1100720c */ /* 0x000fe20003f05270 */
[----:B------:R-:W-:-:S02]  /*1a50*/  HFMA2 R23, -RZ, RZ, 0, 0 ;  /* 0x00000000ff177431 */ /* 0x000fc400000001ff */
[----:B0-----:R-:W-:Y:S01]  /*1a60*/  IMAD.MOV.U32 R19, RZ, RZ, RZ ;  /* 0x000000ffff137224 */ /* 0x001fe200078e00ff */
[----:B------:R-:W-:Y:S01]  /*1a70*/  F2F.F64.F32 R8, R25 ;  /* 0x0000001900087310 */ /* 0x000fe20000201800 */
[----:B------:R-:W-:Y:S01]  /*1a80*/  MOV R12, 0x10 ;  /* 0x00000010000c7802 */ /* 0x000fe20000000f00 */
[----:B------:R0:W-:Y:S01]  /*1a90*/  STL.64 [R1], R16 ;  /* 0x0000001001007387 */ /* 0x0001e20000100a00 */
[----:B------:R-:W-:Y:S01]  /*1aa0*/  ISETP.GE.AND P1, PT, R17, UR4, PT ;  /* 0x0000000411007c0c */ /* 0x000fe2000bf26270 */
[----:B------:R-:W-:Y:S02]  /*1ab0*/  IMAD.MOV.U32 R6, RZ, RZ, R18 ;  /* 0x000000ffff067224 */ /* 0x000fe400078e0012 */
[----:B------:R0:W-:Y:S01]  /*1ac0*/  STL [R1+0x8], R22 ;  /* 0x0000081601007387 */ /* 0x0001e20000100800 */
[----:B------:R-:W1:Y:S01]  /*1ad0*/  LDC.64 R12, c[0x4][R12] ;  /* 0x010000000c0c7b82 */ /* 0x000e620000000a00 */
[----:B------:R-:W2:Y:S01]  /*1ae0*/  LDCU.64 UR4, c[0x4][0x8] ;  /* 0x01000100ff0477ac */ /* 0x000ea20008000a00 */
[----:B------:R-:W-:-:S02]  /*1af0*/  IMAD.MOV.U32 R7, RZ, RZ, R2 ;  /* 0x000000ffff077224 */ /* 0x000fc400078e0002 */
[----:B------:R-:W-:-:S04]  /*1b00*/  @P0 VIADD R0, R17, 0xffffffff ;  /* 0xffffffff11000836 */ /* 0x000fc80000000000 */
[----:B------:R-:W4:Y:S08]  /*1b10*/  @P0 LDC R3, c[0x0][0x364] ;  /* 0x0000d900ff030b82 */ /* 0x000f300000000800 */
[----:B------:R-:W5:Y:S01]  /*1b20*/  @!P1 LDC R4, c[0x0][0x364] ;  /* 0x0000d900ff049b82 */ /* 0x000f620000000800 */
[----:B----4-:R-:W-:-:S04]  /*1b30*/  @P0 IMAD R3, R0, R3, RZ ;  /* 0x0000000300030224 */ /* 0x010fc800078e02ff */
[----:B------:R-:W-:Y:S02]  /*1b40*/  @P0 IMAD R0, R3, 0x4, R24 ;  /* 0x0000000403000824 */ /* 0x000fe400078e0218 */
[----:B-----5:R-:W-:-:S03]  /*1b50*/  @!P1 IMAD R5, R17, R4, R4 ;  /* 0x0000000411059224 */ /* 0x020fc600078e0204 */
[----:B------:R0:W4:Y:S01]  /*1b60*/  @P0 LDS R19, [R0] ;  /* 0x0000000000130984 */ /* 0x0001220000000800 */
[----:B--2---:R-:W-:Y:S02]  /*1b70*/  IMAD.U32 R4, RZ, RZ, UR4 ;  /* 0x00000004ff047e24 */ /* 0x004fe4000f8e00ff */
[----:B------:R-:W-:Y:S02]  /*1b80*/  @!P1 IMAD R3, R5, 0x4, R24 ;  /* 0x0000000405039824 */ /* 0x000fe400078e0218 */
[----:B------:R-:W-:-:S03]  /*1b90*/  IMAD.U32 R5, RZ, RZ, UR5 ;  /* 0x00000005ff057e24 */ /* 0x000fc6000f8e00ff */
[----:B------:R0:W2:Y:S01]  /*1ba0*/  @!P1 LDS R23, [R3] ;  /* 0x0000000003179984 */ /* 0x0000a20000000800 */
[----:B---3--:R-:W3:Y:S03]  /*1bb0*/  F2F.F64.F32 R10, R10 ;  /* 0x0000000a000a7310 */ /* 0x008ee60000201800 */
[----:B-1234-:R0:W-:Y:S02]  /*1bc0*/  STL.128 [R1+0x10], R8 ;  /* 0x0000100801007387 */ /* 0x01e1e40000100c00 */
[----:B------:R-:W-:-:S07]  /*1bd0*/  LEPC R20, `(.L_x_17) ;  /* 0x000000001014794e */ /* 0x000fce0000000000 */
[----:B0-----:R-:W-:Y:S05]  /*1be0*/  CALL.ABS.NOINC R12 ;  /* 0x000000000c007343 */ /* 0x001fea0003c00000 */
.L_x_17:
[----:B------:R-:W0:Y:S02]  /*1bf0*/  LDS R24, [R24] ;  /* 0x0000000018187984 */ /* 0x000e240000000800 */
[----:B0-----:R-:W-:-:S04]  /*1c00*/  FADD R0, R25, R24 ;  /* 0x0000001819007221 */ /* 0x001fc80000000000 */
[----:B------:R-:W-:-:S04]  /*1c10*/  FADD R0, R0, R19 ;  /* 0x0000001300007221 */ /* 0x000fc80000000000 */
[----:B------:R-:W-:-:S05]  /*1c20*/  FADD R23, R0, R23 ;  /* 0x0000001700177221 */ /* 0x000fca0000000000 */
[----:B------:R-:W-:Y:S01]  /*1c30*/  STG.E desc[UR36][R26.64], R23 ;  /* 0x000000171a007986 */ /* 0x000fe2000c101924 */
[----:B------:R-:W-:Y:S05]  /*1c40*/  EXIT ;  /* 0x000000000000794d */ /* 0x000fea0003800000 */
.L_x_12:
[----:B------:R-:W-:Y:S01]  /*1c50*/  IMAD.MOV.U32 R13, RZ, RZ, R19 ;  /* 0x000000ffff0d7224 */ /* 0x000fe200078e0013 */
[----:B------:R0:W-:Y:S01]  /*1c60*/  STL.64 [R1], R16 ;  /* 0x0000001001007387 */ /* 0x0001e20000100a00 */
[----:B------:R-:W-:Y:S01]  /*1c70*/  IMAD.MOV.U32 R12, RZ, RZ, 0x8 ;  /* 0x00000008ff0c7424 */ /* 0x000fe200078e00ff */
[----:B------:R0:W1:Y:S01]  /*1c80*/  LDC.64 R8, c[0x4][R23] ;  /* 0x0100000017087b82 */ /* 0x0000620000000a00 */
[----:B------:R-:W-:Y:S01]  /*1c90*/  IMAD.MOV.U32 R11, RZ, RZ, 0x1f ;  /* 0x0000001fff0b7424 */ /* 0x000fe200078e00ff */
[----:B------:R0:W-:Y:S01]  /*1ca0*/  STL [R1+0x8], R22 ;  /* 0x0000081601007387 */ /* 0x0001e20000100800 */
[----:B------:R-:W-:Y:S02]  /*1cb0*/  IMAD.MOV.U32 R15, RZ, RZ, -0x1 ;  /* 0xffffffffff0f7424 */ /* 0x000fe400078e00ff */
[----:B------:R-:W-:Y:S02]  /*1cc0*/  IMAD.MOV.U32 R6, RZ, RZ, R18 ;  /* 0x000000ffff067224 */ /* 0x000fe400078e0012 */
[----:B------:R-:W-:-:S07]  /*1cd0*/  IMAD.MOV.U32 R7, RZ, RZ, R2 ;  /* 0x000000ffff077224 */ /* 0x000fce00078e0002 */
[----:B01----:R-:W-:Y:S05]  /*1ce0*/  WARPSYNC.COLLECTIVE R15, `(.L_x_18) ;  /* 0x000000000f087348 */ /* 0x003fea0003c00000 */
[----:B------:R2:W3:Y:S02]  /*1cf0*/  SHFL.DOWN P6, R14, R13, R12, R11 ;  /* 0x0800000c0d0e7389 */ /* 0x0004e400000c000b */
[----:B0123--:R-:W-:Y:S05]  /*1d00*/  ENDCOLLECTIVE ;  /* 0x000000000000791b */ /* 0x00ffea0003800000 */
.L_x_18:
[----:B------:R-:W0:Y:S02]  /*1d10*/  LDCU.64 UR4, c[0x4][URZ] ;  /* 0x01000000ff0477ac */ /* 0x000e240008000a00 */
[----:B0-----:R-:W-:Y:S01]  /*1d20*/  IMAD.U32 R4, RZ, RZ, UR4 ;  /* 0x00000004ff047e24 */ /* 0x001fe2000f8e00ff */
[----:B------:R-:W-:Y:S02]  /*1d30*/  MOV R5, UR5 ;  /* 0x0000000500057c02 */ /* 0x000fe40008000f00 */
[----:B------:R-:W-:-:S04]  /*1d40*/  FMNMX R24, R19, R14, PT ;  /* 0x0000000e13187209 */ /* 0x000fc80003800000 */
[----:B------:R-:W0:Y:S02]  /*1d50*/  F2F.F64.F32 R20, R24 ;  /* 0x0000001800147310 */ /* 0x000e240000201800 */
[----:B0-----:R0:W-:Y:S02]  /*1d60*/  STL.64 [R1+0x10], R20 ;  /* 0x0000101401007387 */ /* 0x0011e40000100a00 */
[----:B0-----:R-:W-:-:S07]  /*1d70*/  LEPC R20, `(.L_x_19) ;  /* 0x000000001014794e */ /* 0x001fce0000000000 */
[----:B------:R-:W-:Y:S05]  /*1d80*/  CALL.ABS.NOINC R8 ;  /* 0x0000000008007343 */ /* 0x000fea0003c00000 */
.L_x_19:
[----:B------:R-:W-:Y:S01]  /*1d90*/  BSSY B0, `(.L_x_20) ;  /* 0x0000008000007945 */ /* 0x000fe20003800000 */
[----:B------:R-:W-:Y:S02]  /*1da0*/  IMAD.MOV.U32 R13, RZ, RZ, R24 ;  /* 0x000000ffff0d7224 */ /* 0x000fe400078e0018 */
[----:B------:R-:W-:Y:S02]  /*1db0*/  IMAD.MOV.U32 R12, RZ, RZ, 0x4 ;  /* 0x00000004ff0c7424 */ /* 0x000fe400078e00ff */
[----:B------:R-:W-:Y:S02]  /*1dc0*/  IMAD.MOV.U32 R11, RZ, RZ, 0x1f ;  /* 0x0000001fff0b7424 */ /* 0x000fe400078e00ff */
[----:B------:R-:W-:-:S07]  /*1dd0*/  IMAD.MOV.U32 R15, RZ, RZ, -0x1 ;  /* 0xffffffffff0f7424 */ /* 0x000fce00078e00ff */
[----:B------:R-:W-:Y:S05]  /*1de0*/  WARPSYNC.COLLECTIVE R15, `(.L_x_21) ;  /* 0x000000000f087348 */ /* 0x000fea0003c00000 */
[----:B------:R0:W1:Y:S02]  /*1df0*/  SHFL.DOWN P6, R14, R13, R12, R11 ;  /* 0x0800000c0d0e7389 */ /* 0x00006400000c000b */
[----:B01----:R-:W-:Y:S05]  /*1e00*/  ENDCOLLECTIVE ;  /* 0x000000000000791b */ /* 0x003fea0003800000 */
.L_x_21:
[----:B------:R-:W-:Y:S05]  /*1e10*/  BSYNC B0 ;  /* 0x0000000000007941 */ /* 0x000fea0003800000 */
.L_x_20:
[----:B------:R-:W-:Y:S01]  /*1e20*/  FMNMX R19, R24, R14, PT ;  /* 0x0000000e18137209 */ /* 0x000fe20003800000 */
[----:B------:R0:W-:Y:S01]  /*1e30*/  STL.64 [R1], R16 ;  /* 0x0000001001007387 */ /* 0x0001e20000100a00 */
[----:B------:R0:W1:Y:S01]  /*1e40*/  LDC.64 R8, c[0x4][R23] ;  /* 0x0100000017087b82 */ /* 0x0000620000000a00 */
[----:B------:R-:W2:Y:S01]  /*1e50*/  LDCU.64 UR4, c[0x4][URZ] ;  /* 0x01000000ff0477ac */ /* 0x000ea20008000a00 */
[----:B------:R-:W3:Y:S01]  /*1e60*/  F2F.F64.F32 R10, R19 ;  /* 0x00000013000a7310 */ /* 0x000ee20000201800 */
[----:B------:R0:W-:Y:S01]  /*1e70*/  STL [R1+0x8], R22 ;  /* 0x0000081601007387 */ /* 0x0001e20000100800 */
[----:B------:R-:W-:Y:S02]  /*1e80*/  IMAD.MOV.U32 R6, RZ, RZ, R18 ;  /* 0x000000ffff067224 */ /* 0x000fe400078e0012 */
[----:B------:R-:W-:Y:S01]  /*1e90*/  IMAD.MOV.U32 R7, RZ, RZ, R2 ;  /* 0x000000ffff077224 */ /* 0x000fe200078e0002 */
[----:B---3--:R0:W-:Y:S01]  /*1ea0*/  STL.64 [R1+0x10], R10 ;  /* 0x0000100a01007387 */ /* 0x0081e20000100a00 */
[----:B--2---:R-:W-:-:S02]  /*1eb0*/  IMAD.U32 R4, RZ, RZ, UR4 ;  /* 0x00000004ff047e24 */ /* 0x004fc4000f8e00ff */
[----:B------:R-:W-:-:S07]  /*1ec0*/  IMAD.U32 R5, RZ, RZ, UR5 ;  /* 0x00000005ff057e24 */ /* 0x000fce000f8e00ff */
[----:B------:R-:W-:-:S07]  /*1ed0*/  LEPC R20, `(.L_x_22) ;  /* 0x000000001014794e */ /* 0x000fce0000000000 */
[----:B01----:R-:W-:Y:S05]  /*1ee0*/  CALL.ABS.NOINC R8 ;  /* 0x0000000008007343 */ /* 0x003fea0003c00000 */
.L_x_22:
[----:B------:R-:W-:Y:S01]  /*1ef0*/  HFMA2 R12, -RZ, RZ, 0, 1.1920928955078125e-07 ;  /* 0x00000002ff0c7431 */ /* 0x000fe200000001ff */
[----:B------:R-:W-:Y:S01]  /*1f00*/  BSSY B0, `(.L_x_23) ;  /* 0x0000007000007945 */ /* 0x000fe20003800000 */
[----:B------:R-:W-:Y:S02]  /*1f10*/  IMAD.MOV.U32 R13, RZ, RZ, R19 ;  /* 0x000000ffff0d7224 */ /* 0x000fe400078e0013 */
[----:B------:R-:W-:Y:S02]  /*1f20*/  IMAD.MOV.U32 R11, RZ, RZ, 0x1f ;  /* 0x0000001fff0b7424 */ /* 0x000fe400078e00ff */
[----:B------:R-:W-:-:S07]  /*1f30*/  IMAD.MOV.U32 R15, RZ, RZ, -0x1 ;  /* 0xffffffffff0f7424 */ /* 0x000fce00078e00ff */
[----:B------:R-:W-:Y:S05]  /*1f40*/  WARPSYNC.COLLECTIVE R15, `(.L_x_24) ;  /* 0x000000000f087348 */ /* 0x000fea0003c00000 */
[----:B------:R0:W1:Y:S02]  /*1f50*/  SHFL.DOWN P6, R14, R13, R12, R11 ;  /* 0x0800000c0d0e7389 */ /* 0x00006400000c000b */
[----:B01----:R-:W-:Y:S05]  /*1f60*/  ENDCOLLECTIVE ;  /* 0x000000000000791b */ /* 0x003fea0003800000 */
.L_x_24:
[----:B------:R-:W-:Y:S05]  /*1f70*/  BSYNC B0 ;  /* 0x0000000000007941 */ /* 0x000fea0003800000 */
.L_x_23:
        /* <DEDUP_REMOVED lines=13> */
.L_x_25:
        /* <DEDUP_REMOVED lines=8> */
.L_x_27:
[----:B------:R-:W-:Y:S05]  /*20d0*/  BSYNC B0 ;  /* 0x0000000000007941 */ /* 0x000fea0003800000 */
.L_x_26:
[----:B------:R-:W-:Y:S05]  /*20e0*/  BRA `(.L_x_28) ;  /* 0xfffffff400e47947 */ /* 0x000fea000383ffff */
.L_x_29:
        /* <DEDUP_REMOVED lines=9> */
.L_x_31:


//--------------------- .nv.global.init           --------------------------
	.section	.nv.global.init,"aw",@progbits
.nv.global.init:
	.type		$str,@object
	.size		$str,($str$1 - $str)
$str:
        /*0000*/ 	.byte	0x54, 0x68, 0x72, 0x65, 0x61, 0x64, 0x20, 0x28, 0x25, 0x64, 0x2c, 0x20, 0x25, 0x64, 0x2c, 0x20
        /*0010*/ 	.byte	0x25, 0x64, 0x29, 0x3a, 0x20, 0x6d, 0x69, 0x6e, 0x5f, 0x76, 0x61, 0x6c, 0x75, 0x65, 0x3d, 0x25
        /*0020*/ 	.byte	0x66, 0x0a, 0x00
	.type		$str$1,@object
	.size		$str$1,(.L_1 - $str$1)
$str$1:
        /*0023*/ 	.byte	0x54, 0x68, 0x72, 0x65, 0x61, 0x64, 0x20, 0x28, 0x25, 0x64, 0x2c, 0x20, 0x25, 0x64, 0x2c, 0x20
        /*0033*/ 	.byte	0x25, 0x64, 0x29, 0x3a, 0x20, 0x69, 0x6e, 0x70, 0x75, 0x74, 0x3d, 0x25, 0x66, 0x2c, 0x20, 0x72
        /*0043*/ 	.byte	0x65, 0x73, 0x75, 0x6c, 0x74, 0x3d, 0x25, 0x66, 0x0a, 0x00
.L_1:


//--------------------- .nv.shared._Z12step3_kernelPKfPfiii --------------------------
	.section	.nv.shared._Z12step3_kernelPKfPfiii,"aw",@nobits
	.sectionflags	@""
	.align	16
	.zero		1024


//--------------------- .nv.shared.reserved.0     --------------------------
	.section	.nv.shared.reserved.0,"aw",@nobits
	.weak		__nv_reservedSMEM_offset_0_alias
	.size		__nv_reservedSMEM_offset_0_alias, 0, 64
	.other		__nv_reservedSMEM_offset_0_alias,@"STO_CUDA_RESERVED_SHARED STV_DEFAULT"
__nv_reservedSMEM_offset_0_alias:
	.zero		0
	.zero		64


//--------------------- .nv.shared._Z27combined_step1_step2_kernelPKfPfiiii --------------------------
	.section	.nv.shared._Z27combined_step1_step2_kernelPKfPfiiii,"aw",@nobits
	.sectionflags	@""
	.align	16
	.zero		1024


//--------------------- .nv.constant0._Z12step3_kernelPKfPfiii --------------------------
	.section	.nv.constant0._Z12step3_kernelPKfPfiii,"a",@progbits
	.sectionflags	@""
	.align	4
.nv.constant0._Z12step3_kernelPKfPfiii:
	.zero		924


//--------------------- .nv.constant0._Z27combined_step1_step2_kernelPKfPfiiii --------------------------
	.section	.nv.constant0._Z27combined_step1_step2_kernelPKfPfiiii,"a",@progbits
	.sectionflags	@""
	.align	4
.nv.constant0._Z27combined_step1_step2_kernelPKfPfiiii:
	.zero		928


//--------------------- SYMBOLS --------------------------

	.type		.nv.reservedSmem.offset0,@object
	.size		.nv.reservedSmem.offset0,0x4
	.type		.nv.reservedSmem.cap,@object
	.size		.nv.reservedSmem.cap,0x4
	.type		vprintf,@function
